//
// Generated by NVIDIA NVVM Compiler
//
// Compiler Build ID: CL-36424714
// Cuda compilation tools, release 13.0, V13.0.88
// Based on NVVM 20.0.0
//

.version 9.0
.target sm_100
.address_size 64

	// .globl	_Z4fillPdij
.global .align 4 .b8 precalc_xorwow_matrix[102400];
.global .align 4 .b8 precalc_xorwow_offset_matrix[102400];
.global .align 4 .b8 mrg32k3aM1[2304];
.global .align 4 .b8 mrg32k3aM2[2304];
.global .align 4 .b8 mrg32k3aM1SubSeq[2016];
.global .align 4 .b8 mrg32k3aM2SubSeq[2016];
.global .align 4 .b8 mrg32k3aM1Seq[2304];
.global .align 4 .b8 mrg32k3aM2Seq[2304];
.const .align 8 .b8 __cr_lgamma_table[72];
// _ZZ8multiplyPdS_S_mmmE4Asub has been demoted
// _ZZ8multiplyPdS_S_mmmE4Bsub has been demoted

.visible .entry _Z4fillPdij(
	.param .u64 .ptr .align 1 _Z4fillPdij_param_0,
	.param .u32 _Z4fillPdij_param_1,
	.param .u32 _Z4fillPdij_param_2
)
{
	.local .align 8 .b8 	__local_depot0[48];
	.reg .b64 	%SP;
	.reg .b64 	%SPL;
	.reg .pred 	%p<63>;
	.reg .b32 	%r<1217>;
	.reg .b64 	%rd<30>;
	.reg .b64 	%fd<4>;

	mov.u64 	%SPL, __local_depot0;
	ld.param.u64 	%rd10, [_Z4fillPdij_param_0];
	ld.param.u32 	%r547, [_Z4fillPdij_param_1];
	ld.param.u32 	%r548, [_Z4fillPdij_param_2];
	add.u64 	%rd1, %SPL, 0;
	mov.u32 	%r549, %ctaid.y;
	mov.u32 	%r550, %ntid.y;
	mov.u32 	%r551, %tid.y;
	mad.lo.s32 	%r1, %r549, %r550, %r551;
	mov.u32 	%r552, %ctaid.x;
	mov.u32 	%r553, %ntid.x;
	mov.u32 	%r554, %tid.x;
	mad.lo.s32 	%r2, %r552, %r553, %r554;
	mov.u32 	%r555, %nctaid.x;
	mad.lo.s32 	%r3, %r1, %r555, %r2;
	xor.b32  	%r556, %r548, -1429050551;
	mul.lo.s32 	%r4, %r556, 1099087573;
	add.s32 	%r557, %r4, -638133224;
	add.s32 	%r951, %r4, 123456789;
	st.local.v2.u32 	[%rd1], {%r557, %r951};
	xor.b32  	%r950, %r4, 362436069;
	mov.b32 	%r558, -123459836;
	st.local.v2.u32 	[%rd1+8], {%r950, %r558};
	add.s32 	%r947, %r4, 5783321;
	mov.b32 	%r559, -589760388;
	st.local.v2.u32 	[%rd1+16], {%r559, %r947};
	setp.eq.s32 	%p1, %r3, 0;
	@%p1 bra 	$L__BB0_115;
	cvt.u64.u32 	%rd29, %r3;
	mov.b32 	%r934, 0;
$L__BB0_2:
	mov.u64 	%rd3, %rd29;
	and.b64  	%rd4, %rd3, 3;
	setp.eq.s64 	%p2, %rd4, 0;
	@%p2 bra 	$L__BB0_114;
	mul.wide.u32 	%rd12, %r934, 3200;
	mov.u64 	%rd13, precalc_xorwow_matrix;
	add.s64 	%rd5, %rd13, %rd12;
	mov.b32 	%r947, 0;
	mov.u32 	%r948, %r947;
	mov.u32 	%r949, %r947;
	mov.u32 	%r950, %r947;
	mov.u32 	%r951, %r947;
	mov.u32 	%r940, %r947;
$L__BB0_4:
	mul.wide.u32 	%rd14, %r940, 4;
	add.s64 	%rd15, %rd1, %rd14;
	ld.local.u32 	%r18, [%rd15+4];
	shl.b32 	%r19, %r940, 5;
	mov.b32 	%r946, 0;
$L__BB0_5:
	.pragma "nounroll";
	shr.u32 	%r563, %r18, %r946;
	and.b32  	%r564, %r563, 1;
	setp.eq.b32 	%p3, %r564, 1;
	not.pred 	%p4, %p3;
	add.s32 	%r565, %r19, %r946;
	mul.lo.s32 	%r566, %r565, 5;
	mul.wide.u32 	%rd16, %r566, 4;
	add.s64 	%rd6, %rd5, %rd16;
	@%p4 bra 	$L__BB0_7;
	ld.global.u32 	%r567, [%rd6];
	xor.b32  	%r951, %r951, %r567;
	ld.global.u32 	%r568, [%rd6+4];
	xor.b32  	%r950, %r950, %r568;
	ld.global.u32 	%r569, [%rd6+8];
	xor.b32  	%r949, %r949, %r569;
	ld.global.u32 	%r570, [%rd6+12];
	xor.b32  	%r948, %r948, %r570;
	ld.global.u32 	%r571, [%rd6+16];
	xor.b32  	%r947, %r947, %r571;
$L__BB0_7:
	and.b32  	%r573, %r563, 2;
	setp.eq.s32 	%p5, %r573, 0;
	@%p5 bra 	$L__BB0_9;
	ld.global.u32 	%r574, [%rd6+20];
	xor.b32  	%r951, %r951, %r574;
	ld.global.u32 	%r575, [%rd6+24];
	xor.b32  	%r950, %r950, %r575;
	ld.global.u32 	%r576, [%rd6+28];
	xor.b32  	%r949, %r949, %r576;
	ld.global.u32 	%r577, [%rd6+32];
	xor.b32  	%r948, %r948, %r577;
	ld.global.u32 	%r578, [%rd6+36];
	xor.b32  	%r947, %r947, %r578;
$L__BB0_9:
	and.b32  	%r580, %r563, 4;
	setp.eq.s32 	%p6, %r580, 0;
	@%p6 bra 	$L__BB0_11;
	ld.global.u32 	%r581, [%rd6+40];
	xor.b32  	%r951, %r951, %r581;
	ld.global.u32 	%r582, [%rd6+44];
	xor.b32  	%r950, %r950, %r582;
	ld.global.u32 	%r583, [%rd6+48];
	xor.b32  	%r949, %r949, %r583;
	ld.global.u32 	%r584, [%rd6+52];
	xor.b32  	%r948, %r948, %r584;
	ld.global.u32 	%r585, [%rd6+56];
	xor.b32  	%r947, %r947, %r585;
$L__BB0_11:
	and.b32  	%r587, %r563, 8;
	setp.eq.s32 	%p7, %r587, 0;
	@%p7 bra 	$L__BB0_13;
	ld.global.u32 	%r588, [%rd6+60];
	xor.b32  	%r951, %r951, %r588;
	ld.global.u32 	%r589, [%rd6+64];
	xor.b32  	%r950, %r950, %r589;
	ld.global.u32 	%r590, [%rd6+68];
	xor.b32  	%r949, %r949, %r590;
	ld.global.u32 	%r591, [%rd6+72];
	xor.b32  	%r948, %r948, %r591;
	ld.global.u32 	%r592, [%rd6+76];
	xor.b32  	%r947, %r947, %r592;
$L__BB0_13:
	and.b32  	%r594, %r563, 16;
	setp.eq.s32 	%p8, %r594, 0;
	@%p8 bra 	$L__BB0_15;
	ld.global.u32 	%r595, [%rd6+80];
	xor.b32  	%r951, %r951, %r595;
	ld.global.u32 	%r596, [%rd6+84];
	xor.b32  	%r950, %r950, %r596;
	ld.global.u32 	%r597, [%rd6+88];
	xor.b32  	%r949, %r949, %r597;
	ld.global.u32 	%r598, [%rd6+92];
	xor.b32  	%r948, %r948, %r598;
	ld.global.u32 	%r599, [%rd6+96];
	xor.b32  	%r947, %r947, %r599;
$L__BB0_15:
	and.b32  	%r601, %r563, 32;
	setp.eq.s32 	%p9, %r601, 0;
	@%p9 bra 	$L__BB0_17;
	ld.global.u32 	%r602, [%rd6+100];
	xor.b32  	%r951, %r951, %r602;
	ld.global.u32 	%r603, [%rd6+104];
	xor.b32  	%r950, %r950, %r603;
	ld.global.u32 	%r604, [%rd6+108];
	xor.b32  	%r949, %r949, %r604;
	ld.global.u32 	%r605, [%rd6+112];
	xor.b32  	%r948, %r948, %r605;
	ld.global.u32 	%r606, [%rd6+116];
	xor.b32  	%r947, %r947, %r606;
$L__BB0_17:
	and.b32  	%r608, %r563, 64;
	setp.eq.s32 	%p10, %r608, 0;
	@%p10 bra 	$L__BB0_19;
	ld.global.u32 	%r609, [%rd6+120];
	xor.b32  	%r951, %r951, %r609;
	ld.global.u32 	%r610, [%rd6+124];
	xor.b32  	%r950, %r950, %r610;
	ld.global.u32 	%r611, [%rd6+128];
	xor.b32  	%r949, %r949, %r611;
	ld.global.u32 	%r612, [%rd6+132];
	xor.b32  	%r948, %r948, %r612;
	ld.global.u32 	%r613, [%rd6+136];
	xor.b32  	%r947, %r947, %r613;
$L__BB0_19:
	and.b32  	%r615, %r563, 128;
	setp.eq.s32 	%p11, %r615, 0;
	@%p11 bra 	$L__BB0_21;
	ld.global.u32 	%r616, [%rd6+140];
	xor.b32  	%r951, %r951, %r616;
	ld.global.u32 	%r617, [%rd6+144];
	xor.b32  	%r950, %r950, %r617;
	ld.global.u32 	%r618, [%rd6+148];
	xor.b32  	%r949, %r949, %r618;
	ld.global.u32 	%r619, [%rd6+152];
	xor.b32  	%r948, %r948, %r619;
	ld.global.u32 	%r620, [%rd6+156];
	xor.b32  	%r947, %r947, %r620;
$L__BB0_21:
	and.b32  	%r622, %r563, 256;
	setp.eq.s32 	%p12, %r622, 0;
	@%p12 bra 	$L__BB0_23;
	ld.global.u32 	%r623, [%rd6+160];
	xor.b32  	%r951, %r951, %r623;
	ld.global.u32 	%r624, [%rd6+164];
	xor.b32  	%r950, %r950, %r624;
	ld.global.u32 	%r625, [%rd6+168];
	xor.b32  	%r949, %r949, %r625;
	ld.global.u32 	%r626, [%rd6+172];
	xor.b32  	%r948, %r948, %r626;
	ld.global.u32 	%r627, [%rd6+176];
	xor.b32  	%r947, %r947, %r627;
$L__BB0_23:
	and.b32  	%r629, %r563, 512;
	setp.eq.s32 	%p13, %r629, 0;
	@%p13 bra 	$L__BB0_25;
	ld.global.u32 	%r630, [%rd6+180];
	xor.b32  	%r951, %r951, %r630;
	ld.global.u32 	%r631, [%rd6+184];
	xor.b32  	%r950, %r950, %r631;
	ld.global.u32 	%r632, [%rd6+188];
	xor.b32  	%r949, %r949, %r632;
	ld.global.u32 	%r633, [%rd6+192];
	xor.b32  	%r948, %r948, %r633;
	ld.global.u32 	%r634, [%rd6+196];
	xor.b32  	%r947, %r947, %r634;
$L__BB0_25:
	and.b32  	%r636, %r563, 1024;
	setp.eq.s32 	%p14, %r636, 0;
	@%p14 bra 	$L__BB0_27;
	ld.global.u32 	%r637, [%rd6+200];
	xor.b32  	%r951, %r951, %r637;
	ld.global.u32 	%r638, [%rd6+204];
	xor.b32  	%r950, %r950, %r638;
	ld.global.u32 	%r639, [%rd6+208];
	xor.b32  	%r949, %r949, %r639;
	ld.global.u32 	%r640, [%rd6+212];
	xor.b32  	%r948, %r948, %r640;
	ld.global.u32 	%r641, [%rd6+216];
	xor.b32  	%r947, %r947, %r641;
$L__BB0_27:
	and.b32  	%r643, %r563, 2048;
	setp.eq.s32 	%p15, %r643, 0;
	@%p15 bra 	$L__BB0_29;
	ld.global.u32 	%r644, [%rd6+220];
	xor.b32  	%r951, %r951, %r644;
	ld.global.u32 	%r645, [%rd6+224];
	xor.b32  	%r950, %r950, %r645;
	ld.global.u32 	%r646, [%rd6+228];
	xor.b32  	%r949, %r949, %r646;
	ld.global.u32 	%r647, [%rd6+232];
	xor.b32  	%r948, %r948, %r647;
	ld.global.u32 	%r648, [%rd6+236];
	xor.b32  	%r947, %r947, %r648;
$L__BB0_29:
	and.b32  	%r650, %r563, 4096;
	setp.eq.s32 	%p16, %r650, 0;
	@%p16 bra 	$L__BB0_31;
	ld.global.u32 	%r651, [%rd6+240];
	xor.b32  	%r951, %r951, %r651;
	ld.global.u32 	%r652, [%rd6+244];
	xor.b32  	%r950, %r950, %r652;
	ld.global.u32 	%r653, [%rd6+248];
	xor.b32  	%r949, %r949, %r653;
	ld.global.u32 	%r654, [%rd6+252];
	xor.b32  	%r948, %r948, %r654;
	ld.global.u32 	%r655, [%rd6+256];
	xor.b32  	%r947, %r947, %r655;
$L__BB0_31:
	and.b32  	%r657, %r563, 8192;
	setp.eq.s32 	%p17, %r657, 0;
	@%p17 bra 	$L__BB0_33;
	ld.global.u32 	%r658, [%rd6+260];
	xor.b32  	%r951, %r951, %r658;
	ld.global.u32 	%r659, [%rd6+264];
	xor.b32  	%r950, %r950, %r659;
	ld.global.u32 	%r660, [%rd6+268];
	xor.b32  	%r949, %r949, %r660;
	ld.global.u32 	%r661, [%rd6+272];
	xor.b32  	%r948, %r948, %r661;
	ld.global.u32 	%r662, [%rd6+276];
	xor.b32  	%r947, %r947, %r662;
$L__BB0_33:
	and.b32  	%r664, %r563, 16384;
	setp.eq.s32 	%p18, %r664, 0;
	@%p18 bra 	$L__BB0_35;
	ld.global.u32 	%r665, [%rd6+280];
	xor.b32  	%r951, %r951, %r665;
	ld.global.u32 	%r666, [%rd6+284];
	xor.b32  	%r950, %r950, %r666;
	ld.global.u32 	%r667, [%rd6+288];
	xor.b32  	%r949, %r949, %r667;
	ld.global.u32 	%r668, [%rd6+292];
	xor.b32  	%r948, %r948, %r668;
	ld.global.u32 	%r669, [%rd6+296];
	xor.b32  	%r947, %r947, %r669;
$L__BB0_35:
	and.b32  	%r671, %r563, 32768;
	setp.eq.s32 	%p19, %r671, 0;
	@%p19 bra 	$L__BB0_37;
	ld.global.u32 	%r672, [%rd6+300];
	xor.b32  	%r951, %r951, %r672;
	ld.global.u32 	%r673, [%rd6+304];
	xor.b32  	%r950, %r950, %r673;
	ld.global.u32 	%r674, [%rd6+308];
	xor.b32  	%r949, %r949, %r674;
	ld.global.u32 	%r675, [%rd6+312];
	xor.b32  	%r948, %r948, %r675;
	ld.global.u32 	%r676, [%rd6+316];
	xor.b32  	%r947, %r947, %r676;
$L__BB0_37:
	add.s32 	%r946, %r946, 16;
	setp.ne.s32 	%p20, %r946, 32;
	@%p20 bra 	$L__BB0_5;
	mad.lo.s32 	%r677, %r940, -31, %r19;
	add.s32 	%r940, %r677, 1;
	setp.ne.s32 	%p21, %r940, 5;
	@%p21 bra 	$L__BB0_4;
	st.local.u32 	[%rd1+4], %r951;
	st.local.v2.u32 	[%rd1+8], {%r950, %r949};
	st.local.v2.u32 	[%rd1+16], {%r948, %r947};
	setp.eq.s64 	%p22, %rd4, 1;
	@%p22 bra 	$L__BB0_114;
	mov.b32 	%r947, 0;
	mov.u32 	%r1040, %r947;
	mov.u32 	%r1041, %r947;
	mov.u32 	%r950, %r947;
	mov.u32 	%r951, %r947;
	mov.u32 	%r1032, %r947;
$L__BB0_41:
	mul.wide.u32 	%rd17, %r1032, 4;
	add.s64 	%rd18, %rd1, %rd17;
	ld.local.u32 	%r194, [%rd18+4];
	shl.b32 	%r195, %r1032, 5;
	mov.b32 	%r1038, 0;
$L__BB0_42:
	.pragma "nounroll";
	shr.u32 	%r680, %r194, %r1038;
	and.b32  	%r681, %r680, 1;
	setp.eq.b32 	%p23, %r681, 1;
	not.pred 	%p24, %p23;
	add.s32 	%r682, %r195, %r1038;
	mul.lo.s32 	%r683, %r682, 5;
	mul.wide.u32 	%rd19, %r683, 4;
	add.s64 	%rd7, %rd5, %rd19;
	@%p24 bra 	$L__BB0_44;
	ld.global.u32 	%r684, [%rd7];
	xor.b32  	%r951, %r951, %r684;
	ld.global.u32 	%r685, [%rd7+4];
	xor.b32  	%r950, %r950, %r685;
	ld.global.u32 	%r686, [%rd7+8];
	xor.b32  	%r1041, %r1041, %r686;
	ld.global.u32 	%r687, [%rd7+12];
	xor.b32  	%r1040, %r1040, %r687;
	ld.global.u32 	%r688, [%rd7+16];
	xor.b32  	%r947, %r947, %r688;
$L__BB0_44:
	and.b32  	%r690, %r680, 2;
	setp.eq.s32 	%p25, %r690, 0;
	@%p25 bra 	$L__BB0_46;
	ld.global.u32 	%r691, [%rd7+20];
	xor.b32  	%r951, %r951, %r691;
	ld.global.u32 	%r692, [%rd7+24];
	xor.b32  	%r950, %r950, %r692;
	ld.global.u32 	%r693, [%rd7+28];
	xor.b32  	%r1041, %r1041, %r693;
	ld.global.u32 	%r694, [%rd7+32];
	xor.b32  	%r1040, %r1040, %r694;
	ld.global.u32 	%r695, [%rd7+36];
	xor.b32  	%r947, %r947, %r695;
$L__BB0_46:
	and.b32  	%r697, %r680, 4;
	setp.eq.s32 	%p26, %r697, 0;
	@%p26 bra 	$L__BB0_48;
	ld.global.u32 	%r698, [%rd7+40];
	xor.b32  	%r951, %r951, %r698;
	ld.global.u32 	%r699, [%rd7+44];
	xor.b32  	%r950, %r950, %r699;
	ld.global.u32 	%r700, [%rd7+48];
	xor.b32  	%r1041, %r1041, %r700;
	ld.global.u32 	%r701, [%rd7+52];
	xor.b32  	%r1040, %r1040, %r701;
	ld.global.u32 	%r702, [%rd7+56];
	xor.b32  	%r947, %r947, %r702;
$L__BB0_48:
	and.b32  	%r704, %r680, 8;
	setp.eq.s32 	%p27, %r704, 0;
	@%p27 bra 	$L__BB0_50;
	ld.global.u32 	%r705, [%rd7+60];
	xor.b32  	%r951, %r951, %r705;
	ld.global.u32 	%r706, [%rd7+64];
	xor.b32  	%r950, %r950, %r706;
	ld.global.u32 	%r707, [%rd7+68];
	xor.b32  	%r1041, %r1041, %r707;
	ld.global.u32 	%r708, [%rd7+72];
	xor.b32  	%r1040, %r1040, %r708;
	ld.global.u32 	%r709, [%rd7+76];
	xor.b32  	%r947, %r947, %r709;
$L__BB0_50:
	and.b32  	%r711, %r680, 16;
	setp.eq.s32 	%p28, %r711, 0;
	@%p28 bra 	$L__BB0_52;
	ld.global.u32 	%r712, [%rd7+80];
	xor.b32  	%r951, %r951, %r712;
	ld.global.u32 	%r713, [%rd7+84];
	xor.b32  	%r950, %r950, %r713;
	ld.global.u32 	%r714, [%rd7+88];
	xor.b32  	%r1041, %r1041, %r714;
	ld.global.u32 	%r715, [%rd7+92];
	xor.b32  	%r1040, %r1040, %r715;
	ld.global.u32 	%r716, [%rd7+96];
	xor.b32  	%r947, %r947, %r716;
$L__BB0_52:
	and.b32  	%r718, %r680, 32;
	setp.eq.s32 	%p29, %r718, 0;
	@%p29 bra 	$L__BB0_54;
	ld.global.u32 	%r719, [%rd7+100];
	xor.b32  	%r951, %r951, %r719;
	ld.global.u32 	%r720, [%rd7+104];
	xor.b32  	%r950, %r950, %r720;
	ld.global.u32 	%r721, [%rd7+108];
	xor.b32  	%r1041, %r1041, %r721;
	ld.global.u32 	%r722, [%rd7+112];
	xor.b32  	%r1040, %r1040, %r722;
	ld.global.u32 	%r723, [%rd7+116];
	xor.b32  	%r947, %r947, %r723;
$L__BB0_54:
	and.b32  	%r725, %r680, 64;
	setp.eq.s32 	%p30, %r725, 0;
	@%p30 bra 	$L__BB0_56;
	ld.global.u32 	%r726, [%rd7+120];
	xor.b32  	%r951, %r951, %r726;
	ld.global.u32 	%r727, [%rd7+124];
	xor.b32  	%r950, %r950, %r727;
	ld.global.u32 	%r728, [%rd7+128];
	xor.b32  	%r1041, %r1041, %r728;
	ld.global.u32 	%r729, [%rd7+132];
	xor.b32  	%r1040, %r1040, %r729;
	ld.global.u32 	%r730, [%rd7+136];
	xor.b32  	%r947, %r947, %r730;
$L__BB0_56:
	and.b32  	%r732, %r680, 128;
	setp.eq.s32 	%p31, %r732, 0;
	@%p31 bra 	$L__BB0_58;
	ld.global.u32 	%r733, [%rd7+140];
	xor.b32  	%r951, %r951, %r733;
	ld.global.u32 	%r734, [%rd7+144];
	xor.b32  	%r950, %r950, %r734;
	ld.global.u32 	%r735, [%rd7+148];
	xor.b32  	%r1041, %r1041, %r735;
	ld.global.u32 	%r736, [%rd7+152];
	xor.b32  	%r1040, %r1040, %r736;
	ld.global.u32 	%r737, [%rd7+156];
	xor.b32  	%r947, %r947, %r737;
$L__BB0_58:
	and.b32  	%r739, %r680, 256;
	setp.eq.s32 	%p32, %r739, 0;
	@%p32 bra 	$L__BB0_60;
	ld.global.u32 	%r740, [%rd7+160];
	xor.b32  	%r951, %r951, %r740;
	ld.global.u32 	%r741, [%rd7+164];
	xor.b32  	%r950, %r950, %r741;
	ld.global.u32 	%r742, [%rd7+168];
	xor.b32  	%r1041, %r1041, %r742;
	ld.global.u32 	%r743, [%rd7+172];
	xor.b32  	%r1040, %r1040, %r743;
	ld.global.u32 	%r744, [%rd7+176];
	xor.b32  	%r947, %r947, %r744;
$L__BB0_60:
	and.b32  	%r746, %r680, 512;
	setp.eq.s32 	%p33, %r746, 0;
	@%p33 bra 	$L__BB0_62;
	ld.global.u32 	%r747, [%rd7+180];
	xor.b32  	%r951, %r951, %r747;
	ld.global.u32 	%r748, [%rd7+184];
	xor.b32  	%r950, %r950, %r748;
	ld.global.u32 	%r749, [%rd7+188];
	xor.b32  	%r1041, %r1041, %r749;
	ld.global.u32 	%r750, [%rd7+192];
	xor.b32  	%r1040, %r1040, %r750;
	ld.global.u32 	%r751, [%rd7+196];
	xor.b32  	%r947, %r947, %r751;
$L__BB0_62:
	and.b32  	%r753, %r680, 1024;
	setp.eq.s32 	%p34, %r753, 0;
	@%p34 bra 	$L__BB0_64;
	ld.global.u32 	%r754, [%rd7+200];
	xor.b32  	%r951, %r951, %r754;
	ld.global.u32 	%r755, [%rd7+204];
	xor.b32  	%r950, %r950, %r755;
	ld.global.u32 	%r756, [%rd7+208];
	xor.b32  	%r1041, %r1041, %r756;
	ld.global.u32 	%r757, [%rd7+212];
	xor.b32  	%r1040, %r1040, %r757;
	ld.global.u32 	%r758, [%rd7+216];
	xor.b32  	%r947, %r947, %r758;
$L__BB0_64:
	and.b32  	%r760, %r680, 2048;
	setp.eq.s32 	%p35, %r760, 0;
	@%p35 bra 	$L__BB0_66;
	ld.global.u32 	%r761, [%rd7+220];
	xor.b32  	%r951, %r951, %r761;
	ld.global.u32 	%r762, [%rd7+224];
	xor.b32  	%r950, %r950, %r762;
	ld.global.u32 	%r763, [%rd7+228];
	xor.b32  	%r1041, %r1041, %r763;
	ld.global.u32 	%r764, [%rd7+232];
	xor.b32  	%r1040, %r1040, %r764;
	ld.global.u32 	%r765, [%rd7+236];
	xor.b32  	%r947, %r947, %r765;
$L__BB0_66:
	and.b32  	%r767, %r680, 4096;
	setp.eq.s32 	%p36, %r767, 0;
	@%p36 bra 	$L__BB0_68;
	ld.global.u32 	%r768, [%rd7+240];
	xor.b32  	%r951, %r951, %r768;
	ld.global.u32 	%r769, [%rd7+244];
	xor.b32  	%r950, %r950, %r769;
	ld.global.u32 	%r770, [%rd7+248];
	xor.b32  	%r1041, %r1041, %r770;
	ld.global.u32 	%r771, [%rd7+252];
	xor.b32  	%r1040, %r1040, %r771;
	ld.global.u32 	%r772, [%rd7+256];
	xor.b32  	%r947, %r947, %r772;
$L__BB0_68:
	and.b32  	%r774, %r680, 8192;
	setp.eq.s32 	%p37, %r774, 0;
	@%p37 bra 	$L__BB0_70;
	ld.global.u32 	%r775, [%rd7+260];
	xor.b32  	%r951, %r951, %r775;
	ld.global.u32 	%r776, [%rd7+264];
	xor.b32  	%r950, %r950, %r776;
	ld.global.u32 	%r777, [%rd7+268];
	xor.b32  	%r1041, %r1041, %r777;
	ld.global.u32 	%r778, [%rd7+272];
	xor.b32  	%r1040, %r1040, %r778;
	ld.global.u32 	%r779, [%rd7+276];
	xor.b32  	%r947, %r947, %r779;
$L__BB0_70:
	and.b32  	%r781, %r680, 16384;
	setp.eq.s32 	%p38, %r781, 0;
	@%p38 bra 	$L__BB0_72;
	ld.global.u32 	%r782, [%rd7+280];
	xor.b32  	%r951, %r951, %r782;
	ld.global.u32 	%r783, [%rd7+284];
	xor.b32  	%r950, %r950, %r783;
	ld.global.u32 	%r784, [%rd7+288];
	xor.b32  	%r1041, %r1041, %r784;
	ld.global.u32 	%r785, [%rd7+292];
	xor.b32  	%r1040, %r1040, %r785;
	ld.global.u32 	%r786, [%rd7+296];
	xor.b32  	%r947, %r947, %r786;
$L__BB0_72:
	and.b32  	%r788, %r680, 32768;
	setp.eq.s32 	%p39, %r788, 0;
	@%p39 bra 	$L__BB0_74;
	ld.global.u32 	%r789, [%rd7+300];
	xor.b32  	%r951, %r951, %r789;
	ld.global.u32 	%r790, [%rd7+304];
	xor.b32  	%r950, %r950, %r790;
	ld.global.u32 	%r791, [%rd7+308];
	xor.b32  	%r1041, %r1041, %r791;
	ld.global.u32 	%r792, [%rd7+312];
	xor.b32  	%r1040, %r1040, %r792;
	ld.global.u32 	%r793, [%rd7+316];
	xor.b32  	%r947, %r947, %r793;
$L__BB0_74:
	add.s32 	%r1038, %r1038, 16;
	setp.ne.s32 	%p40, %r1038, 32;
	@%p40 bra 	$L__BB0_42;
	mad.lo.s32 	%r794, %r1032, -31, %r195;
	add.s32 	%r1032, %r794, 1;
	setp.ne.s32 	%p41, %r1032, 5;
	@%p41 bra 	$L__BB0_41;
	st.local.u32 	[%rd1+4], %r951;
	st.local.v2.u32 	[%rd1+8], {%r950, %r1041};
	st.local.v2.u32 	[%rd1+16], {%r1040, %r947};
	setp.ne.s64 	%p42, %rd4, 3;
	@%p42 bra 	$L__BB0_114;
	mov.b32 	%r947, 0;
	mov.u32 	%r1132, %r947;
	mov.u32 	%r1133, %r947;
	mov.u32 	%r950, %r947;
	mov.u32 	%r951, %r947;
	mov.u32 	%r1124, %r947;
$L__BB0_78:
	mul.wide.u32 	%rd20, %r1124, 4;
	add.s64 	%rd21, %rd1, %rd20;
	ld.local.u32 	%r370, [%rd21+4];
	shl.b32 	%r371, %r1124, 5;
	mov.b32 	%r1130, 0;
$L__BB0_79:
	.pragma "nounroll";
	shr.u32 	%r797, %r370, %r1130;
	and.b32  	%r798, %r797, 1;
	setp.eq.b32 	%p43, %r798, 1;
	not.pred 	%p44, %p43;
	add.s32 	%r799, %r371, %r1130;
	mul.lo.s32 	%r800, %r799, 5;
	mul.wide.u32 	%rd22, %r800, 4;
	add.s64 	%rd8, %rd5, %rd22;
	@%p44 bra 	$L__BB0_81;
	ld.global.u32 	%r801, [%rd8];
	xor.b32  	%r951, %r951, %r801;
	ld.global.u32 	%r802, [%rd8+4];
	xor.b32  	%r950, %r950, %r802;
	ld.global.u32 	%r803, [%rd8+8];
	xor.b32  	%r1133, %r1133, %r803;
	ld.global.u32 	%r804, [%rd8+12];
	xor.b32  	%r1132, %r1132, %r804;
	ld.global.u32 	%r805, [%rd8+16];
	xor.b32  	%r947, %r947, %r805;
$L__BB0_81:
	and.b32  	%r807, %r797, 2;
	setp.eq.s32 	%p45, %r807, 0;
	@%p45 bra 	$L__BB0_83;
	ld.global.u32 	%r808, [%rd8+20];
	xor.b32  	%r951, %r951, %r808;
	ld.global.u32 	%r809, [%rd8+24];
	xor.b32  	%r950, %r950, %r809;
	ld.global.u32 	%r810, [%rd8+28];
	xor.b32  	%r1133, %r1133, %r810;
	ld.global.u32 	%r811, [%rd8+32];
	xor.b32  	%r1132, %r1132, %r811;
	ld.global.u32 	%r812, [%rd8+36];
	xor.b32  	%r947, %r947, %r812;
$L__BB0_83:
	and.b32  	%r814, %r797, 4;
	setp.eq.s32 	%p46, %r814, 0;
	@%p46 bra 	$L__BB0_85;
	ld.global.u32 	%r815, [%rd8+40];
	xor.b32  	%r951, %r951, %r815;
	ld.global.u32 	%r816, [%rd8+44];
	xor.b32  	%r950, %r950, %r816;
	ld.global.u32 	%r817, [%rd8+48];
	xor.b32  	%r1133, %r1133, %r817;
	ld.global.u32 	%r818, [%rd8+52];
	xor.b32  	%r1132, %r1132, %r818;
	ld.global.u32 	%r819, [%rd8+56];
	xor.b32  	%r947, %r947, %r819;
$L__BB0_85:
	and.b32  	%r821, %r797, 8;
	setp.eq.s32 	%p47, %r821, 0;
	@%p47 bra 	$L__BB0_87;
	ld.global.u32 	%r822, [%rd8+60];
	xor.b32  	%r951, %r951, %r822;
	ld.global.u32 	%r823, [%rd8+64];
	xor.b32  	%r950, %r950, %r823;
	ld.global.u32 	%r824, [%rd8+68];
	xor.b32  	%r1133, %r1133, %r824;
	ld.global.u32 	%r825, [%rd8+72];
	xor.b32  	%r1132, %r1132, %r825;
	ld.global.u32 	%r826, [%rd8+76];
	xor.b32  	%r947, %r947, %r826;
$L__BB0_87:
	and.b32  	%r828, %r797, 16;
	setp.eq.s32 	%p48, %r828, 0;
	@%p48 bra 	$L__BB0_89;
	ld.global.u32 	%r829, [%rd8+80];
	xor.b32  	%r951, %r951, %r829;
	ld.global.u32 	%r830, [%rd8+84];
	xor.b32  	%r950, %r950, %r830;
	ld.global.u32 	%r831, [%rd8+88];
	xor.b32  	%r1133, %r1133, %r831;
	ld.global.u32 	%r832, [%rd8+92];
	xor.b32  	%r1132, %r1132, %r832;
	ld.global.u32 	%r833, [%rd8+96];
	xor.b32  	%r947, %r947, %r833;
$L__BB0_89:
	and.b32  	%r835, %r797, 32;
	setp.eq.s32 	%p49, %r835, 0;
	@%p49 bra 	$L__BB0_91;
	ld.global.u32 	%r836, [%rd8+100];
	xor.b32  	%r951, %r951, %r836;
	ld.global.u32 	%r837, [%rd8+104];
	xor.b32  	%r950, %r950, %r837;
	ld.global.u32 	%r838, [%rd8+108];
	xor.b32  	%r1133, %r1133, %r838;
	ld.global.u32 	%r839, [%rd8+112];
	xor.b32  	%r1132, %r1132, %r839;
	ld.global.u32 	%r840, [%rd8+116];
	xor.b32  	%r947, %r947, %r840;
$L__BB0_91:
	and.b32  	%r842, %r797, 64;
	setp.eq.s32 	%p50, %r842, 0;
	@%p50 bra 	$L__BB0_93;
	ld.global.u32 	%r843, [%rd8+120];
	xor.b32  	%r951, %r951, %r843;
	ld.global.u32 	%r844, [%rd8+124];
	xor.b32  	%r950, %r950, %r844;
	ld.global.u32 	%r845, [%rd8+128];
	xor.b32  	%r1133, %r1133, %r845;
	ld.global.u32 	%r846, [%rd8+132];
	xor.b32  	%r1132, %r1132, %r846;
	ld.global.u32 	%r847, [%rd8+136];
	xor.b32  	%r947, %r947, %r847;
$L__BB0_93:
	and.b32  	%r849, %r797, 128;
	setp.eq.s32 	%p51, %r849, 0;
	@%p51 bra 	$L__BB0_95;
	ld.global.u32 	%r850, [%rd8+140];
	xor.b32  	%r951, %r951, %r850;
	ld.global.u32 	%r851, [%rd8+144];
	xor.b32  	%r950, %r950, %r851;
	ld.global.u32 	%r852, [%rd8+148];
	xor.b32  	%r1133, %r1133, %r852;
	ld.global.u32 	%r853, [%rd8+152];
	xor.b32  	%r1132, %r1132, %r853;
	ld.global.u32 	%r854, [%rd8+156];
	xor.b32  	%r947, %r947, %r854;
$L__BB0_95:
	and.b32  	%r856, %r797, 256;
	setp.eq.s32 	%p52, %r856, 0;
	@%p52 bra 	$L__BB0_97;
	ld.global.u32 	%r857, [%rd8+160];
	xor.b32  	%r951, %r951, %r857;
	ld.global.u32 	%r858, [%rd8+164];
	xor.b32  	%r950, %r950, %r858;
	ld.global.u32 	%r859, [%rd8+168];
	xor.b32  	%r1133, %r1133, %r859;
	ld.global.u32 	%r860, [%rd8+172];
	xor.b32  	%r1132, %r1132, %r860;
	ld.global.u32 	%r861, [%rd8+176];
	xor.b32  	%r947, %r947, %r861;
$L__BB0_97:
	and.b32  	%r863, %r797, 512;
	setp.eq.s32 	%p53, %r863, 0;
	@%p53 bra 	$L__BB0_99;
	ld.global.u32 	%r864, [%rd8+180];
	xor.b32  	%r951, %r951, %r864;
	ld.global.u32 	%r865, [%rd8+184];
	xor.b32  	%r950, %r950, %r865;
	ld.global.u32 	%r866, [%rd8+188];
	xor.b32  	%r1133, %r1133, %r866;
	ld.global.u32 	%r867, [%rd8+192];
	xor.b32  	%r1132, %r1132, %r867;
	ld.global.u32 	%r868, [%rd8+196];
	xor.b32  	%r947, %r947, %r868;
$L__BB0_99:
	and.b32  	%r870, %r797, 1024;
	setp.eq.s32 	%p54, %r870, 0;
	@%p54 bra 	$L__BB0_101;
	ld.global.u32 	%r871, [%rd8+200];
	xor.b32  	%r951, %r951, %r871;
	ld.global.u32 	%r872, [%rd8+204];
	xor.b32  	%r950, %r950, %r872;
	ld.global.u32 	%r873, [%rd8+208];
	xor.b32  	%r1133, %r1133, %r873;
	ld.global.u32 	%r874, [%rd8+212];
	xor.b32  	%r1132, %r1132, %r874;
	ld.global.u32 	%r875, [%rd8+216];
	xor.b32  	%r947, %r947, %r875;
$L__BB0_101:
	and.b32  	%r877, %r797, 2048;
	setp.eq.s32 	%p55, %r877, 0;
	@%p55 bra 	$L__BB0_103;
	ld.global.u32 	%r878, [%rd8+220];
	xor.b32  	%r951, %r951, %r878;
	ld.global.u32 	%r879, [%rd8+224];
	xor.b32  	%r950, %r950, %r879;
	ld.global.u32 	%r880, [%rd8+228];
	xor.b32  	%r1133, %r1133, %r880;
	ld.global.u32 	%r881, [%rd8+232];
	xor.b32  	%r1132, %r1132, %r881;
	ld.global.u32 	%r882, [%rd8+236];
	xor.b32  	%r947, %r947, %r882;
$L__BB0_103:
	and.b32  	%r884, %r797, 4096;
	setp.eq.s32 	%p56, %r884, 0;
	@%p56 bra 	$L__BB0_105;
	ld.global.u32 	%r885, [%rd8+240];
	xor.b32  	%r951, %r951, %r885;
	ld.global.u32 	%r886, [%rd8+244];
	xor.b32  	%r950, %r950, %r886;
	ld.global.u32 	%r887, [%rd8+248];
	xor.b32  	%r1133, %r1133, %r887;
	ld.global.u32 	%r888, [%rd8+252];
	xor.b32  	%r1132, %r1132, %r888;
	ld.global.u32 	%r889, [%rd8+256];
	xor.b32  	%r947, %r947, %r889;
$L__BB0_105:
	and.b32  	%r891, %r797, 8192;
	setp.eq.s32 	%p57, %r891, 0;
	@%p57 bra 	$L__BB0_107;
	ld.global.u32 	%r892, [%rd8+260];
	xor.b32  	%r951, %r951, %r892;
	ld.global.u32 	%r893, [%rd8+264];
	xor.b32  	%r950, %r950, %r893;
	ld.global.u32 	%r894, [%rd8+268];
	xor.b32  	%r1133, %r1133, %r894;
	ld.global.u32 	%r895, [%rd8+272];
	xor.b32  	%r1132, %r1132, %r895;
	ld.global.u32 	%r896, [%rd8+276];
	xor.b32  	%r947, %r947, %r896;
$L__BB0_107:
	and.b32  	%r898, %r797, 16384;
	setp.eq.s32 	%p58, %r898, 0;
	@%p58 bra 	$L__BB0_109;
	ld.global.u32 	%r899, [%rd8+280];
	xor.b32  	%r951, %r951, %r899;
	ld.global.u32 	%r900, [%rd8+284];
	xor.b32  	%r950, %r950, %r900;
	ld.global.u32 	%r901, [%rd8+288];
	xor.b32  	%r1133, %r1133, %r901;
	ld.global.u32 	%r902, [%rd8+292];
	xor.b32  	%r1132, %r1132, %r902;
	ld.global.u32 	%r903, [%rd8+296];
	xor.b32  	%r947, %r947, %r903;
$L__BB0_109:
	and.b32  	%r905, %r797, 32768;
	setp.eq.s32 	%p59, %r905, 0;
	@%p59 bra 	$L__BB0_111;
	ld.global.u32 	%r906, [%rd8+300];
	xor.b32  	%r951, %r951, %r906;
	ld.global.u32 	%r907, [%rd8+304];
	xor.b32  	%r950, %r950, %r907;
	ld.global.u32 	%r908, [%rd8+308];
	xor.b32  	%r1133, %r1133, %r908;
	ld.global.u32 	%r909, [%rd8+312];
	xor.b32  	%r1132, %r1132, %r909;
	ld.global.u32 	%r910, [%rd8+316];
	xor.b32  	%r947, %r947, %r910;
$L__BB0_111:
	add.s32 	%r1130, %r1130, 16;
	setp.ne.s32 	%p60, %r1130, 32;
	@%p60 bra 	$L__BB0_79;
	mad.lo.s32 	%r911, %r1124, -31, %r371;
	add.s32 	%r1124, %r911, 1;
	setp.ne.s32 	%p61, %r1124, 5;
	@%p61 bra 	$L__BB0_78;
	st.local.u32 	[%rd1+4], %r951;
	st.local.v2.u32 	[%rd1+8], {%r950, %r1133};
	st.local.v2.u32 	[%rd1+16], {%r1132, %r947};
$L__BB0_114:
	shr.u64 	%rd29, %rd3, 2;
	add.s32 	%r934, %r934, 1;
	setp.gt.u64 	%p62, %rd3, 3;
	@%p62 bra 	$L__BB0_2;
$L__BB0_115:
	cvta.to.global.u64 	%rd23, %rd10;
	shr.u32 	%r912, %r951, 2;
	xor.b32  	%r913, %r912, %r951;
	shl.b32 	%r914, %r947, 4;
	shl.b32 	%r915, %r913, 1;
	xor.b32  	%r916, %r915, %r914;
	xor.b32  	%r917, %r916, %r913;
	xor.b32  	%r918, %r917, %r947;
	add.s32 	%r919, %r4, %r918;
	add.s32 	%r920, %r919, -637770787;
	shr.u32 	%r921, %r950, 2;
	xor.b32  	%r922, %r921, %r950;
	shl.b32 	%r923, %r918, 4;
	shl.b32 	%r924, %r922, 1;
	xor.b32  	%r925, %r924, %r923;
	xor.b32  	%r926, %r925, %r922;
	xor.b32  	%r927, %r926, %r918;
	add.s32 	%r928, %r4, %r927;
	add.s32 	%r929, %r928, -637408350;
	cvt.u64.u32 	%rd24, %r920;
	mul.wide.u32 	%rd25, %r929, 2097152;
	xor.b64  	%rd26, %rd25, %rd24;
	cvt.rn.f64.u64 	%fd1, %rd26;
	fma.rn.f64 	%fd2, %fd1, 0d3CA0000000000000, 0d3C90000000000000;
	fma.rn.f64 	%fd3, %fd2, 0d47EFFFFFE0000000, 0d3810000000000000;
	mad.lo.s32 	%r930, %r547, %r1, %r2;
	mul.wide.s32 	%rd27, %r930, 8;
	add.s64 	%rd28, %rd23, %rd27;
	st.global.f64 	[%rd28], %fd3;
	ret;

}
	// .globl	_Z8multiplyPdS_S_mmm
.visible .entry _Z8multiplyPdS_S_mmm(
	.param .u64 .ptr .align 1 _Z8multiplyPdS_S_mmm_param_0,
	.param .u64 .ptr .align 1 _Z8multiplyPdS_S_mmm_param_1,
	.param .u64 .ptr .align 1 _Z8multiplyPdS_S_mmm_param_2,
	.param .u64 _Z8multiplyPdS_S_mmm_param_3,
	.param .u64 _Z8multiplyPdS_S_mmm_param_4,
	.param .u64 _Z8multiplyPdS_S_mmm_param_5
)
{
	.reg .pred 	%p<9>;
	.reg .b32 	%r<24>;
	.reg .b64 	%rd<33>;
	.reg .b64 	%fd<106>;
	// demoted variable
	.shared .align 8 .b8 _ZZ8multiplyPdS_S_mmmE4Asub[8192];
	// demoted variable
	.shared .align 8 .b8 _ZZ8multiplyPdS_S_mmmE4Bsub[8192];
	ld.param.u64 	%rd13, [_Z8multiplyPdS_S_mmm_param_1];
	ld.param.u64 	%rd14, [_Z8multiplyPdS_S_mmm_param_2];
	ld.param.u64 	%rd16, [_Z8multiplyPdS_S_mmm_param_4];
	ld.param.u64 	%rd17, [_Z8multiplyPdS_S_mmm_param_5];
	mov.u32 	%r23, %tid.y;
	mov.u32 	%r22, %tid.x;
	add.s64 	%rd1, %rd16, 31;
	setp.lt.u64 	%p1, %rd1, 32;
	@%p1 bra 	$L__BB1_7;
	cvta.to.global.u64 	%rd19, %rd14;
	mov.u32 	%r11, %ntid.y;
	mov.u32 	%r12, %ctaid.y;
	mad.lo.s32 	%r13, %r12, %r11, %r23;
	cvt.u64.u32 	%rd2, %r13;
	mul.lo.s64 	%rd3, %rd16, %rd2;
	shl.b32 	%r14, %r23, 8;
	mov.u32 	%r15, _ZZ8multiplyPdS_S_mmmE4Asub;
	add.s32 	%r3, %r15, %r14;
	shl.b32 	%r16, %r22, 3;
	add.s32 	%r4, %r3, %r16;
	mov.u32 	%r17, %ntid.x;
	mov.u32 	%r18, %ctaid.x;
	mad.lo.s32 	%r19, %r18, %r17, %r22;
	cvt.s64.s32 	%rd4, %r19;
	mov.u32 	%r20, _ZZ8multiplyPdS_S_mmmE4Bsub;
	add.s32 	%r6, %r20, %r16;
	add.s32 	%r5, %r6, %r14;
	mad.lo.s64 	%rd20, %rd17, %rd2, %rd4;
	shl.b64 	%rd21, %rd20, 3;
	add.s64 	%rd5, %rd19, %rd21;
	shr.u64 	%rd6, %rd1, 5;
	cvta.to.global.u64 	%rd7, %rd13;
	mov.b64 	%rd32, 0;
$L__BB1_2:
	ld.param.u64 	%rd31, [_Z8multiplyPdS_S_mmm_param_3];
	setp.le.u64 	%p2, %rd31, %rd2;
	cvt.s64.s32 	%rd9, %r22;
	setp.le.u64 	%p3, %rd16, %rd9;
	mov.f64 	%fd104, 0d0000000000000000;
	or.pred  	%p4, %p2, %p3;
	@%p4 bra 	$L__BB1_4;
	ld.param.u64 	%rd30, [_Z8multiplyPdS_S_mmm_param_0];
	add.s64 	%rd22, %rd3, %rd9;
	cvta.to.global.u64 	%rd23, %rd30;
	shl.b64 	%rd24, %rd22, 3;
	add.s64 	%rd25, %rd23, %rd24;
	ld.global.f64 	%fd104, [%rd25];
$L__BB1_4:
	setp.le.u64 	%p5, %rd17, %rd4;
	st.shared.f64 	[%r4], %fd104;
	cvt.s64.s32 	%rd10, %r23;
	setp.le.u64 	%p6, %rd16, %rd10;
	mov.f64 	%fd105, 0d0000000000000000;
	or.pred  	%p7, %p5, %p6;
	@%p7 bra 	$L__BB1_6;
	mad.lo.s64 	%rd26, %rd17, %rd10, %rd4;
	shl.b64 	%rd27, %rd26, 3;
	add.s64 	%rd28, %rd7, %rd27;
	ld.global.f64 	%fd105, [%rd28];
$L__BB1_6:
	cvt.u32.u64 	%r21, %rd9;
	st.shared.f64 	[%r5], %fd105;
	mov.b64 	%rd29, 0;
	st.global.u64 	[%rd5], %rd29;
	bar.sync 	0;
	ld.global.f64 	%fd7, [%rd5];
	ld.shared.f64 	%fd8, [%r3];
	ld.shared.f64 	%fd9, [%r6];
	fma.rn.f64 	%fd10, %fd8, %fd9, %fd7;
	ld.shared.f64 	%fd11, [%r3+8];
	ld.shared.f64 	%fd12, [%r6+256];
	fma.rn.f64 	%fd13, %fd11, %fd12, %fd10;
	ld.shared.f64 	%fd14, [%r3+16];
	ld.shared.f64 	%fd15, [%r6+512];
	fma.rn.f64 	%fd16, %fd14, %fd15, %fd13;
	ld.shared.f64 	%fd17, [%r3+24];
	ld.shared.f64 	%fd18, [%r6+768];
	fma.rn.f64 	%fd19, %fd17, %fd18, %fd16;
	ld.shared.f64 	%fd20, [%r3+32];
	ld.shared.f64 	%fd21, [%r6+1024];
	fma.rn.f64 	%fd22, %fd20, %fd21, %fd19;
	ld.shared.f64 	%fd23, [%r3+40];
	ld.shared.f64 	%fd24, [%r6+1280];
	fma.rn.f64 	%fd25, %fd23, %fd24, %fd22;
	ld.shared.f64 	%fd26, [%r3+48];
	ld.shared.f64 	%fd27, [%r6+1536];
	fma.rn.f64 	%fd28, %fd26, %fd27, %fd25;
	ld.shared.f64 	%fd29, [%r3+56];
	ld.shared.f64 	%fd30, [%r6+1792];
	fma.rn.f64 	%fd31, %fd29, %fd30, %fd28;
	ld.shared.f64 	%fd32, [%r3+64];
	ld.shared.f64 	%fd33, [%r6+2048];
	fma.rn.f64 	%fd34, %fd32, %fd33, %fd31;
	ld.shared.f64 	%fd35, [%r3+72];
	ld.shared.f64 	%fd36, [%r6+2304];
	fma.rn.f64 	%fd37, %fd35, %fd36, %fd34;
	ld.shared.f64 	%fd38, [%r3+80];
	ld.shared.f64 	%fd39, [%r6+2560];
	fma.rn.f64 	%fd40, %fd38, %fd39, %fd37;
	ld.shared.f64 	%fd41, [%r3+88];
	ld.shared.f64 	%fd42, [%r6+2816];
	fma.rn.f64 	%fd43, %fd41, %fd42, %fd40;
	ld.shared.f64 	%fd44, [%r3+96];
	ld.shared.f64 	%fd45, [%r6+3072];
	fma.rn.f64 	%fd46, %fd44, %fd45, %fd43;
	ld.shared.f64 	%fd47, [%r3+104];
	ld.shared.f64 	%fd48, [%r6+3328];
	fma.rn.f64 	%fd49, %fd47, %fd48, %fd46;
	ld.shared.f64 	%fd50, [%r3+112];
	ld.shared.f64 	%fd51, [%r6+3584];
	fma.rn.f64 	%fd52, %fd50, %fd51, %fd49;
	ld.shared.f64 	%fd53, [%r3+120];
	ld.shared.f64 	%fd54, [%r6+3840];
	fma.rn.f64 	%fd55, %fd53, %fd54, %fd52;
	ld.shared.f64 	%fd56, [%r3+128];
	ld.shared.f64 	%fd57, [%r6+4096];
	fma.rn.f64 	%fd58, %fd56, %fd57, %fd55;
	ld.shared.f64 	%fd59, [%r3+136];
	ld.shared.f64 	%fd60, [%r6+4352];
	fma.rn.f64 	%fd61, %fd59, %fd60, %fd58;
	ld.shared.f64 	%fd62, [%r3+144];
	ld.shared.f64 	%fd63, [%r6+4608];
	fma.rn.f64 	%fd64, %fd62, %fd63, %fd61;
	ld.shared.f64 	%fd65, [%r3+152];
	ld.shared.f64 	%fd66, [%r6+4864];
	fma.rn.f64 	%fd67, %fd65, %fd66, %fd64;
	ld.shared.f64 	%fd68, [%r3+160];
	ld.shared.f64 	%fd69, [%r6+5120];
	fma.rn.f64 	%fd70, %fd68, %fd69, %fd67;
	ld.shared.f64 	%fd71, [%r3+168];
	ld.shared.f64 	%fd72, [%r6+5376];
	fma.rn.f64 	%fd73, %fd71, %fd72, %fd70;
	ld.shared.f64 	%fd74, [%r3+176];
	ld.shared.f64 	%fd75, [%r6+5632];
	fma.rn.f64 	%fd76, %fd74, %fd75, %fd73;
	ld.shared.f64 	%fd77, [%r3+184];
	ld.shared.f64 	%fd78, [%r6+5888];
	fma.rn.f64 	%fd79, %fd77, %fd78, %fd76;
	ld.shared.f64 	%fd80, [%r3+192];
	ld.shared.f64 	%fd81, [%r6+6144];
	fma.rn.f64 	%fd82, %fd80, %fd81, %fd79;
	ld.shared.f64 	%fd83, [%r3+200];
	ld.shared.f64 	%fd84, [%r6+6400];
	fma.rn.f64 	%fd85, %fd83, %fd84, %fd82;
	ld.shared.f64 	%fd86, [%r3+208];
	ld.shared.f64 	%fd87, [%r6+6656];
	fma.rn.f64 	%fd88, %fd86, %fd87, %fd85;
	ld.shared.f64 	%fd89, [%r3+216];
	ld.shared.f64 	%fd90, [%r6+6912];
	fma.rn.f64 	%fd91, %fd89, %fd90, %fd88;
	ld.shared.f64 	%fd92, [%r3+224];
	ld.shared.f64 	%fd93, [%r6+7168];
	fma.rn.f64 	%fd94, %fd92, %fd93, %fd91;
	ld.shared.f64 	%fd95, [%r3+232];
	ld.shared.f64 	%fd96, [%r6+7424];
	fma.rn.f64 	%fd97, %fd95, %fd96, %fd94;
	ld.shared.f64 	%fd98, [%r3+240];
	ld.shared.f64 	%fd99, [%r6+7680];
	fma.rn.f64 	%fd100, %fd98, %fd99, %fd97;
	ld.shared.f64 	%fd101, [%r3+248];
	ld.shared.f64 	%fd102, [%r6+7936];
	fma.rn.f64 	%fd103, %fd101, %fd102, %fd100;
	st.global.f64 	[%rd5], %fd103;
	bar.sync 	0;
	add.s64 	%rd32, %rd32, 1;
	add.s32 	%r23, %r23, 32;
	add.s32 	%r22, %r21, 32;
	setp.gt.u64 	%p8, %rd6, %rd32;
	@%p8 bra 	$L__BB1_2;
$L__BB1_7:
	ret;

}


// ===== COMPILED SASS (sm_100) =====

	.target	sm_100

	.elftype	@"ET_EXEC"


//--------------------- .note.nv.tkinfo           --------------------------
	.section	.note.nv.tkinfo,"",@"SHT_NOTE"
	.sectionflags	@"SHF_NOTE_NV_TKINFO"
	.tkinfo
        /*0018*/ 	.word	0x00000002
        /*0030*/ 	.string	""
        /*0030*/ 	.string	"ptxas"
        /*0030*/ 	.string	"Cuda compilation tools, release 13.0, V13.0.88"
        /*0030*/ 	.string	"Build cuda_13.0.r13.0/compiler.36424714_0"
        /*0030*/ 	.string	"-arch sm_100 -m 64 "



//--------------------- .note.nv.cuinfo           --------------------------
	.section	.note.nv.cuinfo,"",@"SHT_NOTE"
	.sectionflags	@"SHF_NOTE_NV_CUINFO"
        /*0018*/ 	.short	0x0002
        /*001a*/ 	.short	0x0064
        /*001c*/ 	.short	0x0082
	.zero		2


//--------------------- .nv.info                  --------------------------
	.section	.nv.info,"",@"SHT_CUDA_INFO"
	.align	4


	//----- nvinfo : EIATTR_REGCOUNT
	.align		4
        /*0000*/ 	.byte	0x04, 0x2f
        /*0002*/ 	.short	(.L_10 - .L_9)
	.align		4
.L_9:
        /*0004*/ 	.word	index@(_Z4fillPdij)
        /*0008*/ 	.word	0x0000001f


	//----- nvinfo : EIATTR_FRAME_SIZE
	.align		4
.L_10:
        /*000c*/ 	.byte	0x04, 0x11
        /*000e*/ 	.short	(.L_12 - .L_11)
	.align		4
.L_11:
        /*0010*/ 	.word	index@(_Z4fillPdij)
        /*0014*/ 	.word	0x00000030


	//----- nvinfo : EIATTR_REGCOUNT
	.align		4
.L_12:
        /*0018*/ 	.byte	0x04, 0x2f
        /*001a*/ 	.short	(.L_14 - .L_13)
	.align		4
.L_13:
        /*001c*/ 	.word	index@(_Z8multiplyPdS_S_mmm)
        /*0020*/ 	.word	0x00000020


	//----- nvinfo : EIATTR_FRAME_SIZE
	.align		4
.L_14:
        /*0024*/ 	.byte	0x04, 0x11
        /*0026*/ 	.short	(.L_16 - .L_15)
	.align		4
.L_15:
        /*0028*/ 	.word	index@(_Z8multiplyPdS_S_mmm)
        /*002c*/ 	.word	0x00000000


	//----- nvinfo : EIATTR_MIN_STACK_SIZE
	.align		4
.L_16:
        /*0030*/ 	.byte	0x04, 0x12
        /*0032*/ 	.short	(.L_18 - .L_17)
	.align		4
.L_17:
        /*0034*/ 	.word	index@(_Z8multiplyPdS_S_mmm)
        /*0038*/ 	.word	0x00000000


	//----- nvinfo : EIATTR_MIN_STACK_SIZE
	.align		4
.L_18:
        /*003c*/ 	.byte	0x04, 0x12
        /*003e*/ 	.short	(.L_20 - .L_19)
	.align		4
.L_19:
        /*0040*/ 	.word	index@(_Z4fillPdij)
        /*0044*/ 	.word	0x00000030
.L_20:


//--------------------- .nv.compat                --------------------------
	.section	.nv.compat,"",@"SHT_CUDA_COMPAT_INFO"
	.align	4
        /*0000*/ 	.byte	0x02, 0x09, 0x00, 0x00, 0x02, 0x02, 0x01, 0x00, 0x02, 0x05, 0x05, 0x00, 0x03, 0x07, 0x01, 0x01
        /*0010*/ 	.byte	0x02, 0x03, 0x00, 0x00, 0x02, 0x06, 0x01, 0x00, 0x04, 0x0b, 0x08, 0x00, 0x01, 0x00, 0x00, 0x00
        /*0020*/ 	.byte	0x00, 0x00, 0x00, 0x00


//--------------------- .nv.info._Z8multiplyPdS_S_mmm --------------------------
	.section	.nv.info._Z8multiplyPdS_S_mmm,"",@"SHT_CUDA_INFO"
	.sectionflags	@""
	.align	4


	//----- nvinfo : EIATTR_CUDA_API_VERSION
	.align		4
        /*0000*/ 	.byte	0x04, 0x37
        /*0002*/ 	.short	(.L_22 - .L_21)
.L_21:
        /*0004*/ 	.word	0x00000082


	//----- nvinfo : EIATTR_KPARAM_INFO
	.align		4
.L_22:
        /*0008*/ 	.byte	0x04, 0x17
        /*000a*/ 	.short	(.L_24 - .L_23)
.L_23:
        /*000c*/ 	.word	0x00000000
        /*0010*/ 	.short	0x0005
        /*0012*/ 	.short	0x0028
        /*0014*/ 	.byte	0x00, 0xf0, 0x21, 0x00


	//----- nvinfo : EIATTR_KPARAM_INFO
	.align		4
.L_24:
        /*0018*/ 	.byte	0x04, 0x17
        /*001a*/ 	.short	(.L_26 - .L_25)
.L_25:
        /*001c*/ 	.word	0x00000000
        /*0020*/ 	.short	0x0004
        /*0022*/ 	.short	0x0020
        /*0024*/ 	.byte	0x00, 0xf0, 0x21, 0x00


	//----- nvinfo : EIATTR_KPARAM_INFO
	.align		4
.L_26:
        /*0028*/ 	.byte	0x04, 0x17
        /*002a*/ 	.short	(.L_28 - .L_27)
.L_27:
        /*002c*/ 	.word	0x00000000
        /*0030*/ 	.short	0x0003
        /*0032*/ 	.short	0x0018
        /*0034*/ 	.byte	0x00, 0xf0, 0x21, 0x00


	//----- nvinfo : EIATTR_KPARAM_INFO
	.align		4
.L_28:
        /*0038*/ 	.byte	0x04, 0x17
        /*003a*/ 	.short	(.L_30 - .L_29)
.L_29:
        /*003c*/ 	.word	0x00000000
        /*0040*/ 	.short	0x0002
        /*0042*/ 	.short	0x0010
        /*0044*/ 	.byte	0x00, 0xf5, 0x21, 0x00


	//----- nvinfo : EIATTR_KPARAM_INFO
	.align		4
.L_30:
        /*0048*/ 	.byte	0x04, 0x17
        /*004a*/ 	.short	(.L_32 - .L_31)
.L_31:
        /*004c*/ 	.word	0x00000000
        /*0050*/ 	.short	0x0001
        /*0052*/ 	.short	0x0008
        /*0054*/ 	.byte	0x00, 0xf5, 0x21, 0x00


	//----- nvinfo : EIATTR_KPARAM_INFO
	.align		4
.L_32:
        /*0058*/ 	.byte	0x04, 0x17
        /*005a*/ 	.short	(.L_34 - .L_33)
.L_33:
        /*005c*/ 	.word	0x00000000
        /*0060*/ 	.short	0x0000
        /*0062*/ 	.short	0x0000
        /*0064*/ 	.byte	0x00, 0xf5, 0x21, 0x00


	//----- nvinfo : EIATTR_SPARSE_MMA_MASK
	.align		4
.L_34:
        /*0068*/ 	.byte	0x03, 0x50
        /*006a*/ 	.short	0x0000


	//----- nvinfo : EIATTR_MAXREG_COUNT
	.align		4
        /*006c*/ 	.byte	0x03, 0x1b
        /*006e*/ 	.short	0x00ff


	//----- nvinfo : EIATTR_NUM_BARRIERS
	.align		4
        /*0070*/ 	.byte	0x02, 0x4c
        /*0072*/ 	.byte	0x01
	.zero		1


	//----- nvinfo : EIATTR_MERCURY_ISA_VERSION
	.align		4
        /*0074*/ 	.byte	0x03, 0x5f
        /*0076*/ 	.short	0x0101


	//----- nvinfo : EIATTR_VRC_CTA_INIT_COUNT
	.align		4
        /*0078*/ 	.byte	0x02, 0x4a
	.zero		1
	.zero		1


	//----- nvinfo : EIATTR_EXIT_INSTR_OFFSETS
	.align		4
        /*007c*/ 	.byte	0x04, 0x1c
        /*007e*/ 	.short	(.L_36 - .L_35)


	//   ....[0]....
.L_35:
        /*0080*/ 	.word	0x00000060


	//   ....[1]....
        /*0084*/ 	.word	0x00000a10


	//----- nvinfo : EIATTR_CBANK_PARAM_SIZE
	.align		4
.L_36:
        /*0088*/ 	.byte	0x03, 0x19
        /*008a*/ 	.short	0x0030


	//----- nvinfo : EIATTR_PARAM_CBANK
	.align		4
        /*008c*/ 	.byte	0x04, 0x0a
        /*008e*/ 	.short	(.L_38 - .L_37)
	.align		4
.L_37:
        /*0090*/ 	.word	index@(.nv.constant0._Z8multiplyPdS_S_mmm)
        /*0094*/ 	.short	0x0380
        /*0096*/ 	.short	0x0030


	//----- nvinfo : EIATTR_SW_WAR
	.align		4
.L_38:
        /*0098*/ 	.byte	0x04, 0x36
        /*009a*/ 	.short	(.L_40 - .L_39)
.L_39:
        /*009c*/ 	.word	0x00000008
.L_40:


//--------------------- .nv.info._Z4fillPdij      --------------------------
	.section	.nv.info._Z4fillPdij,"",@"SHT_CUDA_INFO"
	.sectionflags	@""
	.align	4


	//----- nvinfo : EIATTR_CUDA_API_VERSION
	.align		4
        /*0000*/ 	.byte	0x04, 0x37
        /*0002*/ 	.short	(.L_42 - .L_41)
.L_41:
        /*0004*/ 	.word	0x00000082


	//----- nvinfo : EIATTR_KPARAM_INFO
	.align		4
.L_42:
        /*0008*/ 	.byte	0x04, 0x17
        /*000a*/ 	.short	(.L_44 - .L_43)
.L_43:
        /*000c*/ 	.word	0x00000000
        /*0010*/ 	.short	0x0002
        /*0012*/ 	.short	0x000c
        /*0014*/ 	.byte	0x00, 0xf0, 0x11, 0x00


	//----- nvinfo : EIATTR_KPARAM_INFO
	.align		4
.L_44:
        /*0018*/ 	.byte	0x04, 0x17
        /*001a*/ 	.short	(.L_46 - .L_45)
.L_45:
        /*001c*/ 	.word	0x00000000
        /*0020*/ 	.short	0x0001
        /*0022*/ 	.short	0x0008
        /*0024*/ 	.byte	0x00, 0xf0, 0x11, 0x00


	//----- nvinfo : EIATTR_KPARAM_INFO
	.align		4
.L_46:
        /*0028*/ 	.byte	0x04, 0x17
        /*002a*/ 	.short	(.L_48 - .L_47)
.L_47:
        /*002c*/ 	.word	0x00000000
        /*0030*/ 	.short	0x0000
        /*0032*/ 	.short	0x0000
        /*0034*/ 	.byte	0x00, 0xf5, 0x21, 0x00


	//----- nvinfo : EIATTR_SPARSE_MMA_MASK
	.align		4
.L_48:
        /*0038*/ 	.byte	0x03, 0x50
        /*003a*/ 	.short	0x0000


	//----- nvinfo : EIATTR_MAXREG_COUNT
	.align		4
        /*003c*/ 	.byte	0x03, 0x1b
        /*003e*/ 	.short	0x00ff


	//----- nvinfo : EIATTR_MERCURY_ISA_VERSION
	.align		4
        /*0040*/ 	.byte	0x03, 0x5f
        /*0042*/ 	.short	0x0101


	//----- nvinfo : EIATTR_VRC_CTA_INIT_COUNT
	.align		4
        /*0044*/ 	.byte	0x02, 0x4a
	.zero		1
	.zero		1


	//----- nvinfo : EIATTR_EXIT_INSTR_OFFSETS
	.align		4
        /*0048*/ 	.byte	0x04, 0x1c
        /*004a*/ 	.short	(.L_50 - .L_49)


	//   ....[0]....
.L_49:
        /*004c*/ 	.word	0x000028d0


	//----- nvinfo : EIATTR_CRS_STACK_SIZE
	.align		4
.L_50:
        /*0050*/ 	.byte	0x04, 0x1e
        /*0052*/ 	.short	(.L_52 - .L_51)
.L_51:
        /*0054*/ 	.word	0x00000000


	//----- nvinfo : EIATTR_CBANK_PARAM_SIZE
	.align		4
.L_52:
        /*0058*/ 	.byte	0x03, 0x19
        /*005a*/ 	.short	0x0010


	//----- nvinfo : EIATTR_PARAM_CBANK
	.align		4
        /*005c*/ 	.byte	0x04, 0x0a
        /*005e*/ 	.short	(.L_54 - .L_53)
	.align		4
.L_53:
        /*0060*/ 	.word	index@(.nv.constant0._Z4fillPdij)
        /*0064*/ 	.short	0x0380
        /*0066*/ 	.short	0x0010


	//----- nvinfo : EIATTR_SW_WAR
	.align		4
.L_54:
        /*0068*/ 	.byte	0x04, 0x36
        /*006a*/ 	.short	(.L_56 - .L_55)
.L_55:
        /*006c*/ 	.word	0x00000008
.L_56:


//--------------------- .nv.callgraph             --------------------------
	.section	.nv.callgraph,"",@"SHT_CUDA_CALLGRAPH"
	.align	4
	.sectionentsize	8
	.align		4
        /*0000*/ 	.word	0x00000000
	.align		4
        /*0004*/ 	.word	0xffffffff
	.align		4
        /*0008*/ 	.word	0x00000000
	.align		4
        /*000c*/ 	.word	0xfffffffe
	.align		4
        /*0010*/ 	.word	0x00000000
	.align		4
        /*0014*/ 	.word	0xfffffffd
	.align		4
        /*0018*/ 	.word	0x00000000
	.align		4
        /*001c*/ 	.word	0xfffffffc


//--------------------- .nv.constant4             --------------------------
	.section	.nv.constant4,"a",@progbits
	.align	8
	.align		8
.nv.constant4:
        /*0000*/ 	.dword	precalc_xorwow_matrix
	.align		8
        /*0008*/ 	.dword	precalc_xorwow_offset_matrix
	.align		8
        /*0010*/ 	.dword	mrg32k3aM1
	.align		8
        /*0018*/ 	.dword	mrg32k3aM2
	.align		8
        /*0020*/ 	.dword	mrg32k3aM1SubSeq
	.align		8
        /*0028*/ 	.dword	mrg32k3aM2SubSeq
	.align		8
        /*0030*/ 	.dword	mrg32k3aM1Seq
	.align		8
        /*0038*/ 	.dword	mrg32k3aM2Seq


//--------------------- .nv.constant3             --------------------------
	.section	.nv.constant3,"a",@progbits
	.align	8
.nv.constant3:
	.type		__cr_lgamma_table,@object
	.size		__cr_lgamma_table,(.L_8 - __cr_lgamma_table)
__cr_lgamma_table:
        /*0000*/ 	.byte	0x00, 0x00, 0x00, 0x00, 0x00, 0x00, 0x00, 0x00, 0x00, 0x00, 0x00, 0x00, 0x00, 0x00, 0x00, 0x00
        /*0010*/ 	.byte	0xef, 0x39, 0xfa, 0xfe, 0x42, 0x2e, 0xe6, 0x3f, 0x02, 0x20, 0x2a, 0xfa, 0x0b, 0xab, 0xfc, 0x3f
        /*0020*/ 	.byte	0xf9, 0x2c, 0x92, 0x7c, 0xa7, 0x6c, 0x09, 0x40, 0xc9, 0x79, 0x44, 0x3c, 0x64, 0x26, 0x13, 0x40
        /*0030*/ 	.byte	0xca, 0x01, 0xcf, 0x3a, 0x27, 0x51, 0x1a, 0x40, 0x30, 0xcc, 0x2d, 0xf3, 0xe1, 0x0c, 0x21, 0x40
        /*0040*/ 	.byte	0x0d, 0xb7, 0xfc, 0x82, 0x8e, 0x35, 0x25, 0x40
.L_8:


//--------------------- .text._Z8multiplyPdS_S_mmm --------------------------
	.section	.text._Z8multiplyPdS_S_mmm,"ax",@progbits
	.align	128
        .global         _Z8multiplyPdS_S_mmm
        .type           _Z8multiplyPdS_S_mmm,@function
        .size           _Z8multiplyPdS_S_mmm,(.L_x_14 - _Z8multiplyPdS_S_mmm)
        .other          _Z8multiplyPdS_S_mmm,@"STO_CUDA_ENTRY STV_DEFAULT"
_Z8multiplyPdS_S_mmm:
.text._Z8multiplyPdS_S_mmm:
[----:B------:R-:W-:Y:S08]  /*0000*/  LDC R1, c[0x0][0x37c] ;  /* 0x0000df00ff017b82 */ /* 0x000ff00000000800 */
[----:B------:R-:W0:Y:S02]  /*0010*/  LDC.64 R2, c[0x0][0x3a0] ;  /* 0x0000e800ff027b82 */ /* 0x000e240000000a00 */
[----:B0-----:R-:W-:-:S05]  /*0020*/  IADD3 R7, P0, PT, R2, 0x1f, RZ ;  /* 0x0000001f02077810 */ /* 0x001fca0007f1e0ff */
[----:B------:R-:W-:Y:S01]  /*0030*/  IMAD.X R6, RZ, RZ, R3, P0 ;  /* 0x000000ffff067224 */ /* 0x000fe200000e0603 */
[----:B------:R-:W-:-:S04]  /*0040*/  ISETP.GE.U32.AND P0, PT, R7, 0x20, PT ;  /* 0x000000200700780c */ /* 0x000fc80003f06070 */
[----:B------:R-:W-:-:S13]  /*0050*/  ISETP.GE.U32.AND.EX P0, PT, R6, RZ, PT, P0 ;  /* 0x000000ff0600720c */ /* 0x000fda0003f06100 */
[----:B------:R-:W-:Y:S05]  /*0060*/  @!P0 EXIT ;  /* 0x000000000000894d */ /* 0x000fea0003800000 */
[----:B------:R-:W0:Y:S01]  /*0070*/  S2R R16, SR_TID.X ;  /* 0x0000000000107919 */ /* 0x000e220000002100 */
[----:B------:R-:W1:Y:S01]  /*0080*/  LDCU UR5, c[0x0][0x364] ;  /* 0x00006c80ff0577ac */ /* 0x000e620008000800 */
[----:B------:R-:W2:Y:S01]  /*0090*/  S2UR UR6, SR_CgaCtaId ;  /* 0x00000000000679c3 */ /* 0x000ea20000008800 */
[--C-:B------:R-:W-:Y:S01]  /*00a0*/  SHF.R.U64 R7, R7, 0x5, R6.reuse ;  /* 0x0000000507077819 */ /* 0x100fe20000001206 */
[----:B------:R-:W0:Y:S01]  /*00b0*/  S2R R23, SR_CTAID.X ;  /* 0x0000000000177919 */ /* 0x000e220000002500 */
[----:B------:R-:W0:Y:S01]  /*00c0*/  LDCU UR7, c[0x0][0x360] ;  /* 0x00006c00ff0777ac */ /* 0x000e220008000800 */
[----:B------:R-:W-:Y:S01]  /*00d0*/  SHF.R.U32.HI R6, RZ, 0x5, R6 ;  /* 0x00000005ff067819 */ /* 0x000fe20000011606 */
[----:B------:R-:W1:Y:S01]  /*00e0*/  S2R R18, SR_TID.Y ;  /* 0x0000000000127919 */ /* 0x000e620000002200 */
[----:B------:R-:W3:Y:S01]  /*00f0*/  LDCU.64 UR10, c[0x0][0x3a8] ;  /* 0x00007500ff0a77ac */ /* 0x000ee20008000a00 */
[----:B------:R-:W1:Y:S01]  /*0100*/  S2R R5, SR_CTAID.Y ;  /* 0x0000000000057919 */ /* 0x000e620000002600 */
[----:B------:R-:W4:Y:S01]  /*0110*/  LDCU.64 UR12, c[0x0][0x390] ;  /* 0x00007200ff0c77ac */ /* 0x000f220008000a00 */
[----:B------:R-:W-:Y:S01]  /*0120*/  UMOV UR4, 0x400 ;  /* 0x0000040000047882 */ /* 0x000fe20000000000 */
[----:B------:R-:W0:Y:S01]  /*0130*/  LDCU.64 UR8, c[0x0][0x358] ;  /* 0x00006b00ff0877ac */ /* 0x000e220008000a00 */
[----:B------:R-:W0:Y:S01]  /*0140*/  LDCU.64 UR16, c[0x0][0x3a0] ;  /* 0x00007400ff1077ac */ /* 0x000e220008000a00 */
[----:B------:R-:W0:Y:S01]  /*0150*/  LDCU.64 UR18, c[0x0][0x3a8] ;  /* 0x00007500ff1277ac */ /* 0x000e220008000a00 */
[----:B------:R-:W0:Y:S02]  /*0160*/  LDCU.64 UR14, c[0x0][0x398] ;  /* 0x00007300ff0e77ac */ /* 0x000e240008000a00 */
[----:B0-----:R-:W-:-:S05]  /*0170*/  IMAD R22, R23, UR7, R16 ;  /* 0x0000000717167c24 */ /* 0x001fca000f8e0210 */
[----:B------:R-:W-:Y:S01]  /*0180*/  SHF.R.S32.HI R23, RZ, 0x1f, R22 ;  /* 0x0000001fff177819 */ /* 0x000fe20000011416 */
[----:B-1----:R-:W-:Y:S01]  /*0190*/  IMAD R5, R5, UR5, R18 ;  /* 0x0000000505057c24 */ /* 0x002fe2000f8e0212 */
[----:B------:R-:W-:Y:S02]  /*01a0*/  UIADD3 UR5, UPT, UPT, UR4, 0x2000, URZ ;  /* 0x0000200004057890 */ /* 0x000fe4000fffe0ff */
[----:B--2---:R-:W-:Y:S01]  /*01b0*/  ULEA UR4, UR6, UR4, 0x18 ;  /* 0x0000000406047291 */ /* 0x004fe2000f8ec0ff */
[----:B---3--:R-:W-:Y:S01]  /*01c0*/  IMAD.WIDE.U32 R2, R5, UR10, R22 ;  /* 0x0000000a05027c25 */ /* 0x008fe2000f8e0016 */
[----:B------:R-:W-:-:S03]  /*01d0*/  ULEA UR5, UR6, UR5, 0x18 ;  /* 0x0000000506057291 */ /* 0x000fc6000f8ec0ff */
[----:B------:R-:W-:Y:S01]  /*01e0*/  IMAD R3, R5, UR11, R3 ;  /* 0x0000000b05037c24 */ /* 0x000fe2000f8e0203 */
[----:B----4-:R-:W-:-:S04]  /*01f0*/  LEA R20, P0, R2, UR12, 0x3 ;  /* 0x0000000c02147c11 */ /* 0x010fc8000f8018ff */
[----:B------:R-:W-:Y:S02]  /*0200*/  LEA.HI.X R21, R2, UR13, R3, 0x3, P0 ;  /* 0x0000000d02157c11 */ /* 0x000fe400080f1c03 */
[----:B------:R-:W-:Y:S01]  /*0210*/  LEA R2, R18, UR4, 0x8 ;  /* 0x0000000412027c11 */ /* 0x000fe2000f8e40ff */
[----:B------:R-:W-:Y:S01]  /*0220*/  UMOV UR4, URZ ;  /* 0x000000ff00047c82 */ /* 0x000fe20008000000 */
[C---:B------:R-:W-:Y:S01]  /*0230*/  LEA R3, R16.reuse, UR5, 0x3 ;  /* 0x0000000510037c11 */ /* 0x040fe2000f8e18ff */
[----:B------:R-:W-:Y:S02]  /*0240*/  UMOV UR5, URZ ;  /* 0x000000ff00057c82 */ /* 0x000fe40008000000 */
[----:B------:R-:W-:Y:S02]  /*0250*/  IMAD R4, R16, 0x8, R2 ;  /* 0x0000000810047824 */ /* 0x000fe400078e0202 */
[----:B------:R-:W-:-:S07]  /*0260*/  IMAD R0, R18, 0x100, R3 ;  /* 0x0000010012007824 */ /* 0x000fce00078e0203 */
.L_x_0:
[----:B------:R-:W-:Y:S02]  /*0270*/  ISETP.GE.U32.AND P1, PT, R16, UR16, PT ;  /* 0x0000001010007c0c */ /* 0x000fe4000bf26070 */
[----:B------:R-:W-:Y:S02]  /*0280*/  CS2R R28, SRZ ;  /* 0x00000000001c7805 */ /* 0x000fe4000001ff00 */
[----:B------:R-:W-:Y:S02]  /*0290*/  SHF.R.S32.HI R17, RZ, 0x1f, R16 ;  /* 0x0000001fff117819 */ /* 0x000fe40000011410 */
[----:B------:R-:W-:Y:S02]  /*02a0*/  ISETP.GE.U32.AND P3, PT, R18, UR16, PT ;  /* 0x0000001012007c0c */ /* 0x000fe4000bf66070 */
[----:B------:R-:W-:Y:S02]  /*02b0*/  SHF.R.S32.HI R19, RZ, 0x1f, R18 ;  /* 0x0000001fff137819 */ /* 0x000fe40000011412 */
[----:B------:R-:W-:-:S02]  /*02c0*/  ISETP.GE.U32.AND P0, PT, R5, UR14, PT ;  /* 0x0000000e05007c0c */ /* 0x000fc4000bf06070 */
[----:B------:R-:W-:Y:S02]  /*02d0*/  ISETP.GE.U32.AND.EX P1, PT, R17, UR17, PT, P1 ;  /* 0x0000001111007c0c */ /* 0x000fe4000bf26110 */
[----:B------:R-:W-:Y:S02]  /*02e0*/  ISETP.GE.U32.AND P2, PT, R22, UR18, PT ;  /* 0x0000001216007c0c */ /* 0x000fe4000bf46070 */
[----:B------:R-:W-:Y:S02]  /*02f0*/  ISETP.GE.U32.AND.EX P3, PT, R19, UR17, PT, P3 ;  /* 0x0000001113007c0c */ /* 0x000fe4000bf66130 */
[----:B------:R-:W-:Y:S02]  /*0300*/  ISETP.GE.U32.OR.EX P0, PT, RZ, UR15, P1, P0 ;  /* 0x0000000fff007c0c */ /* 0x000fe40008f06500 */
[----:B------:R-:W-:-:S11]  /*0310*/  ISETP.GE.U32.OR.EX P2, PT, R23, UR19, P3, P2 ;  /* 0x0000001317007c0c */ /* 0x000fd60009f46520 */
[----:B0-----:R-:W0:Y:S01]  /*0320*/  @!P0 LDC.64 R10, c[0x0][0x380] ;  /* 0x0000e000ff0a8b82 */ /* 0x001e220000000a00 */
[----:B------:R-:W-:-:S04]  /*0330*/  @!P0 IMAD.WIDE.U32 R14, R5, UR16, R16 ;  /* 0x00000010050e8c25 */ /* 0x000fc8000f8e0010 */
[----:B------:R-:W-:Y:S02]  /*0340*/  @!P2 IMAD R19, R19, UR18, RZ ;  /* 0x000000121313ac24 */ /* 0x000fe4000f8e02ff */
[----:B------:R-:W-:Y:S01]  /*0350*/  @!P2 IMAD.MOV.U32 R12, RZ, RZ, R22 ;  /* 0x000000ffff0ca224 */ /* 0x000fe200078e0016 */
[----:B------:R-:W1:Y:S01]  /*0360*/  @!P2 LDC.64 R8, c[0x0][0x388] ;  /* 0x0000e200ff08ab82 */ /* 0x000e620000000a00 */
[----:B------:R-:W-:Y:S02]  /*0370*/  @!P2 IMAD.MOV.U32 R13, RZ, RZ, R23 ;  /* 0x000000ffff0da224 */ /* 0x000fe400078e0017 */
[C---:B------:R-:W-:Y:S02]  /*0380*/  @!P2 IMAD R19, R18.reuse, UR19, R19 ;  /* 0x000000131213ac24 */ /* 0x040fe4000f8e0213 */
[----:B------:R-:W-:-:S04]  /*0390*/  @!P2 IMAD.WIDE.U32 R12, R18, UR18, R12 ;  /* 0x00000012120cac25 */ /* 0x000fc8000f8e000c */
[----:B------:R-:W-:Y:S02]  /*03a0*/  @!P0 IMAD R15, R5, UR17, R15 ;  /* 0x00000011050f8c24 */ /* 0x000fe4000f8e020f */
[----:B------:R-:W-:Y:S01]  /*03b0*/  @!P2 IMAD.IADD R13, R13, 0x1, R19 ;  /* 0x000000010d0da824 */ /* 0x000fe200078e0213 */
[----:B0-----:R-:W-:-:S04]  /*03c0*/  @!P0 LEA R10, P1, R14, R10, 0x3 ;  /* 0x0000000a0e0a8211 */ /* 0x001fc800078218ff */
[----:B------:R-:W-:Y:S02]  /*03d0*/  @!P0 LEA.HI.X R11, R14, R11, R15, 0x3, P1 ;  /* 0x0000000b0e0b8211 */ /* 0x000fe400008f1c0f */
[----:B------:R-:W-:Y:S02]  /*03e0*/  CS2R R14, SRZ ;  /* 0x00000000000e7805 */ /* 0x000fe4000001ff00 */
[----:B-1----:R-:W-:-:S04]  /*03f0*/  @!P2 LEA R8, P3, R12, R8, 0x3 ;  /* 0x000000080c08a211 */ /* 0x002fc800078618ff */
[----:B------:R-:W2:Y:S01]  /*0400*/  @!P0 LDG.E.64 R14, desc[UR8][R10.64] ;  /* 0x000000080a0e8981 */ /* 0x000ea2000c1e1b00 */
[----:B------:R-:W-:-:S05]  /*0410*/  @!P2 LEA.HI.X R9, R12, R9, R13, 0x3, P3 ;  /* 0x000000090c09a211 */ /* 0x000fca00018f1c0d */
[----:B------:R-:W3:Y:S04]  /*0420*/  @!P2 LDG.E.64 R28, desc[UR8][R8.64] ;  /* 0x00000008081ca981 */ /* 0x000ee8000c1e1b00 */
[----:B------:R-:W-:Y:S04]  /*0430*/  STG.E.64 desc[UR8][R20.64], RZ ;  /* 0x000000ff14007986 */ /* 0x000fe8000c101b08 */
[----:B--2---:R-:W-:Y:S04]  /*0440*/  STS.64 [R4], R14 ;  /* 0x0000000e04007388 */ /* 0x004fe80000000a00 */
[----:B---3--:R0:W-:Y:S01]  /*0450*/  STS.64 [R0], R28 ;  /* 0x0000001c00007388 */ /* 0x0081e20000000a00 */
[----:B------:R-:W-:Y:S06]  /*0460*/  BAR.SYNC.DEFER_BLOCKING 0x0 ;  /* 0x0000000000007b1d */ /* 0x000fec0000010000 */
[----:B0-----:R-:W2:Y:S04]  /*0470*/  LDG.E.64 R28, desc[UR8][R20.64] ;  /* 0x00000008141c7981 */ /* 0x001ea8000c1e1b00 */
[----:B------:R-:W-:Y:S04]  /*0480*/  LDS.64 R26, [R3] ;  /* 0x00000000031a7984 */ /* 0x000fe80000000a00 */
[----:B------:R-:W2:Y:S04]  /*0490*/  LDS.128 R12, [R2] ;  /* 0x00000000020c7984 */ /* 0x000ea80000000c00 */
[----:B------:R-:W0:Y:S04]  /*04a0*/  LDS.64 R24, [R3+0x100] ;  /* 0x0001000003187984 */ /* 0x000e280000000a00 */
[----:B------:R-:W-:Y:S01]  /*04b0*/  LDS.128 R8, [R2+0x10] ;  /* 0x0000100002087984 */ /* 0x000fe20000000c00 */
[----:B--2---:R-:W-:-:S03]  /*04c0*/  DFMA R26, R12, R26, R28 ;  /* 0x0000001a0c1a722b */ /* 0x004fc6000000001c */
[----:B------:R-:W1:Y:S05]  /*04d0*/  LDS.64 R12, [R3+0x200] ;  /* 0x00020000030c7984 */ /* 0x000e6a0000000a00 */
[----:B0-----:R-:W-:Y:S01]  /*04e0*/  DFMA R14, R24, R14, R26 ;  /* 0x0000000e180e722b */ /* 0x001fe2000000001a */
[----:B------:R-:W0:Y:S04]  /*04f0*/  LDS.64 R24, [R3+0x300] ;  /* 0x0003000003187984 */ /* 0x000e280000000a00 */
[----:B------:R-:W-:Y:S03]  /*0500*/  LDS.64 R26, [R3+0x400] ;  /* 0x00040000031a7984 */ /* 0x000fe60000000a00 */
[----:B-1----:R-:W-:-:S02]  /*0510*/  DFMA R8, R8, R12, R14 ;  /* 0x0000000c0808722b */ /* 0x002fc4000000000e */
[----:B------:R-:W1:Y:S06]  /*0520*/  LDS.128 R12, [R2+0x20] ;  /* 0x00002000020c7984 */ /* 0x000e6c0000000c00 */
[----:B0-----:R-:W-:Y:S01]  /*0530*/  DFMA R8, R24, R10, R8 ;  /* 0x0000000a1808722b */ /* 0x001fe20000000008 */
[----:B------:R-:W0:Y:S07]  /*0540*/  LDS.64 R24, [R3+0x500] ;  /* 0x0005000003187984 */ /* 0x000e2e0000000a00 */
[----:B-1----:R-:W-:Y:S01]  /*0550*/  DFMA R26, R12, R26, R8 ;  /* 0x0000001a0c1a722b */ /* 0x002fe20000000008 */
[----:B------:R-:W-:Y:S04]  /*0560*/  LDS.64 R12, [R3+0x600] ;  /* 0x00060000030c7984 */ /* 0x000fe80000000a00 */
[----:B------:R-:W1:Y:S03]  /*0570*/  LDS.128 R8, [R2+0x30] ;  /* 0x0000300002087984 */ /* 0x000e660000000c00 */
        /* <DEDUP_REMOVED lines=61> */
[----:B------:R-:W0:Y:S01]  /*0950*/  LDS.64 R14, [R3+0x1f00] ;  /* 0x001f0000030e7984 */ /* 0x000e220000000a00 */
[----:B------:R-:W-:-:S04]  /*0960*/  UIADD3 UR4, UP0, UPT, UR4, 0x1, URZ ;  /* 0x0000000104047890 */ /* 0x000fc8000ff1e0ff */
[----:B------:R-:W-:Y:S02]  /*0970*/  UIADD3.X UR5, UPT, UPT, URZ, UR5, URZ, UP0, !UPT ;  /* 0x00000005ff057290 */ /* 0x000fe400087fe4ff */
[----:B------:R-:W-:-:S04]  /*0980*/  ISETP.GT.U32.AND P0, PT, R7, UR4, PT ;  /* 0x0000000407007c0c */ /* 0x000fc8000bf04070 */
[----:B------:R-:W-:Y:S01]  /*0990*/  ISETP.GT.U32.AND.EX P0, PT, R6, UR5, PT, P0 ;  /* 0x0000000506007c0c */ /* 0x000fe2000bf04100 */
[----:B------:R-:W-:Y:S02]  /*09a0*/  VIADD R16, R16, 0x20 ;  /* 0x0000002010107836 */ /* 0x000fe40000000000 */
[----:B------:R-:W-:Y:S01]  /*09b0*/  VIADD R18, R18, 0x20 ;  /* 0x0000002012127836 */ /* 0x000fe20000000000 */
[----:B-1----:R-:W-:-:S08]  /*09c0*/  DFMA R8, R8, R12, R24 ;  /* 0x0000000c0808722b */ /* 0x002fd00000000018 */
[----:B0-----:R-:W-:-:S07]  /*09d0*/  DFMA R8, R14, R10, R8 ;  /* 0x0000000a0e08722b */ /* 0x001fce0000000008 */
[----:B------:R0:W-:Y:S01]  /*09e0*/  STG.E.64 desc[UR8][R20.64], R8 ;  /* 0x0000000814007986 */ /* 0x0001e2000c101b08 */
[----:B------:R-:W-:Y:S06]  /*09f0*/  BAR.SYNC.DEFER_BLOCKING 0x0 ;  /* 0x0000000000007b1d */ /* 0x000fec0000010000 */
[----:B------:R-:W-:Y:S05]  /*0a00*/  @P0 BRA `(.L_x_0) ;  /* 0xfffffff800180947 */ /* 0x000fea000383ffff */
[----:B------:R-:W-:Y:S05]  /*0a10*/  EXIT ;  /* 0x000000000000794d */ /* 0x000fea0003800000 */
.L_x_1:
[----:B------:R-:W-:-:S00]  /*0a20*/  BRA `(.L_x_1) ;  /* 0xfffffffc00fc7947 */ /* 0x000fc0000383ffff */
[----:B------:R-:W-:-:S00]  /*0a30*/  NOP ;  /* 0x0000000000007918 */ /* 0x000fc00000000000 */
        /* <DEDUP_REMOVED lines=12> */
.L_x_14:


//--------------------- .text._Z4fillPdij         --------------------------
	.section	.text._Z4fillPdij,"ax",@progbits
	.align	128
        .global         _Z4fillPdij
        .type           _Z4fillPdij,@function
        .size           _Z4fillPdij,(.L_x_15 - _Z4fillPdij)
        .other          _Z4fillPdij,@"STO_CUDA_ENTRY STV_DEFAULT"
_Z4fillPdij:
.text._Z4fillPdij:
[----:B------:R-:W0:Y:S08]  /*0000*/  LDC R1, c[0x0][0x37c] ;  /* 0x0000df00ff017b82 */ /* 0x000e300000000800 */
[----:B------:R-:W1:Y:S01]  /*0010*/  LDC R0, c[0x0][0x38c] ;  /* 0x0000e300ff007b82 */ /* 0x000e620000000800 */
[----:B------:R-:W2:Y:S01]  /*0020*/  S2R R9, SR_TID.Y ;  /* 0x0000000000097919 */ /* 0x000ea20000002200 */
[----:B0-----:R-:W-:Y:S01]  /*0030*/  VIADD R1, R1, 0xffffffd0 ;  /* 0xffffffd001017836 */ /* 0x001fe20000000000 */
[----:B------:R-:W0:Y:S01]  /*0040*/  LDCU.64 UR6, c[0x0][0x358] ;  /* 0x00006b00ff0677ac */ /* 0x000e220008000a00 */
[----:B------:R-:W-:Y:S01]  /*0050*/  IMAD.MOV.U32 R7, RZ, RZ, -0x75bd8fc ;  /* 0xf8a42704ff077424 */ /* 0x000fe200078e00ff */
[----:B------:R-:W3:Y:S01]  /*0060*/  S2R R13, SR_TID.X ;  /* 0x00000000000d7919 */ /* 0x000ee20000002100 */
[----:B------:R-:W-:Y:S01]  /*0070*/  IMAD.MOV.U32 R10, RZ, RZ, -0x23270784 ;  /* 0xdcd8f87cff0a7424 */ /* 0x000fe200078e00ff */
[----:B------:R-:W-:Y:S01]  /*0080*/  BSSY.RECONVERGENT B0, `(.L_x_2) ;  /* 0x0000264000007945 */ /* 0x000fe20003800200 */
[----:B------:R-:W2:Y:S08]  /*0090*/  S2UR UR4, SR_CTAID.Y ;  /* 0x00000000000479c3 */ /* 0x000eb00000002600 */
[----:B------:R-:W2:Y:S08]  /*00a0*/  LDC R4, c[0x0][0x364] ;  /* 0x0000d900ff047b82 */ /* 0x000eb00000000800 */
[----:B------:R-:W3:Y:S01]  /*00b0*/  S2UR UR5, SR_CTAID.X ;  /* 0x00000000000579c3 */ /* 0x000ee20000002500 */
[----:B-1----:R-:W-:-:S05]  /*00c0*/  LOP3.LUT R0, R0, 0xaad26b49, RZ, 0x3c, !PT ;  /* 0xaad26b4900007812 */ /* 0x002fca00078e3cff */
[----:B------:R-:W-:Y:S02]  /*00d0*/  IMAD R0, R0, 0x4182bed5, RZ ;  /* 0x4182bed500007824 */ /* 0x000fe400078e02ff */
[----:B------:R-:W3:Y:S01]  /*00e0*/  LDC R8, c[0x0][0x360] ;  /* 0x0000d800ff087b82 */ /* 0x000ee20000000800 */
[----:B------:R-:W1:Y:S01]  /*00f0*/  LDCU UR8, c[0x0][0x370] ;  /* 0x00006e00ff0877ac */ /* 0x000e620008000800 */
[C---:B------:R-:W-:Y:S01]  /*0100*/  VIADD R5, R0.reuse, 0x583f19 ;  /* 0x00583f1900057836 */ /* 0x040fe20000000000 */
[C---:B------:R-:W-:Y:S01]  /*0110*/  LOP3.LUT R6, R0.reuse, 0x159a55e5, RZ, 0x3c, !PT ;  /* 0x159a55e500067812 */ /* 0x040fe200078e3cff */
[C---:B------:R-:W-:Y:S02]  /*0120*/  VIADD R2, R0.reuse, 0xd9f6dc18 ;  /* 0xd9f6dc1800027836 */ /* 0x040fe40000000000 */
[----:B------:R-:W-:Y:S02]  /*0130*/  VIADD R3, R0, 0x75bcd15 ;  /* 0x075bcd1500037836 */ /* 0x000fe40000000000 */
[----:B------:R-:W-:Y:S01]  /*0140*/  IMAD.MOV.U32 R11, RZ, RZ, R5 ;  /* 0x000000ffff0b7224 */ /* 0x000fe200078e0005 */
[----:B------:R4:W-:Y:S01]  /*0150*/  STL.64 [R1+0x8], R6 ;  /* 0x0000080601007387 */ /* 0x0009e20000100a00 */
[----:B--2---:R-:W-:-:S03]  /*0160*/  IMAD R0, R4, UR4, R9 ;  /* 0x0000000404007c24 */ /* 0x004fc6000f8e0209 */
[----:B------:R4:W-:Y:S04]  /*0170*/  STL.64 [R1], R2 ;  /* 0x0000000201007387 */ /* 0x0009e80000100a00 */
[----:B------:R4:W-:Y:S01]  /*0180*/  STL.64 [R1+0x10], R10 ;  /* 0x0000100a01007387 */ /* 0x0009e20000100a00 */
[----:B---3--:R-:W-:-:S04]  /*0190*/  IMAD R9, R8, UR5, R13 ;  /* 0x0000000508097c24 */ /* 0x008fc8000f8e020d */
[----:B-1----:R-:W-:-:S05]  /*01a0*/  IMAD R4, R0, UR8, R9 ;  /* 0x0000000800047c24 */ /* 0x002fca000f8e0209 */
[----:B------:R-:W-:-:S13]  /*01b0*/  ISETP.NE.AND P0, PT, R4, RZ, PT ;  /* 0x000000ff0400720c */ /* 0x000fda0003f05270 */
[----:B0---4-:R-:W-:Y:S05]  /*01c0*/  @!P0 BRA `(.L_x_3) ;  /* 0x00000024003c8947 */ /* 0x011fea0003800000 */
[----:B------:R-:W-:Y:S02]  /*01d0*/  IMAD.MOV.U32 R13, RZ, RZ, R4 ;  /* 0x000000ffff0d7224 */ /* 0x000fe400078e0004 */
[----:B------:R-:W-:Y:S02]  /*01e0*/  IMAD.MOV.U32 R12, RZ, RZ, RZ ;  /* 0x000000ffff0c7224 */ /* 0x000fe400078e00ff */
[----:B------:R-:W-:-:S07]  /*01f0*/  IMAD.MOV.U32 R8, RZ, RZ, RZ ;  /* 0x000000ffff087224 */ /* 0x000fce00078e00ff */
.L_x_12:
[----:B------:R-:W-:Y:S01]  /*0200*/  LOP3.LUT R2, R13, 0x3, RZ, 0xc0, !PT ;  /* 0x000000030d027812 */ /* 0x000fe200078ec0ff */
[----:B------:R-:W-:Y:S03]  /*0210*/  BSSY.RECONVERGENT B1, `(.L_x_4) ;  /* 0x0000244000017945 */ /* 0x000fe60003800200 */
[----:B------:R-:W-:-:S04]  /*0220*/  ISETP.NE.U32.AND P0, PT, R2, RZ, PT ;  /* 0x000000ff0200720c */ /* 0x000fc80003f05070 */
[----:B------:R-:W-:-:S13]  /*0230*/  ISETP.NE.AND.EX P0, PT, RZ, RZ, PT, P0 ;  /* 0x000000ffff00720c */ /* 0x000fda0003f05300 */
[----:B0-----:R-:W-:Y:S05]  /*0240*/  @!P0 BRA `(.L_x_5) ;  /* 0x0000002400008947 */ /* 0x001fea0003800000 */
[----:B------:R-:W0:Y:S01]  /*0250*/  LDC.64 R10, c[0x4][RZ] ;  /* 0x01000000ff0a7b82 */ /* 0x000e220000000a00 */
[----:B------:R-:W-:Y:S02]  /*0260*/  CS2R R2, SRZ ;  /* 0x0000000000027805 */ /* 0x000fe4000001ff00 */
[----:B------:R-:W-:Y:S02]  /*0270*/  CS2R R4, SRZ ;  /* 0x0000000000047805 */ /* 0x000fe4000001ff00 */
[----:B------:R-:W-:Y:S01]  /*0280*/  CS2R R6, SRZ ;  /* 0x0000000000067805 */ /* 0x000fe2000001ff00 */
[----:B0-----:R-:W-:-:S07]  /*0290*/  IMAD.WIDE.U32 R10, R8, 0xc80, R10 ;  /* 0x00000c80080a7825 */ /* 0x001fce00078e000a */
.L_x_7:
[----:B------:R-:W-:-:S06]  /*02a0*/  IMAD R16, R2, 0x4, R1 ;  /* 0x0000000402107824 */ /* 0x000fcc00078e0201 */
[----:B------:R-:W5:Y:S01]  /*02b0*/  LDL R16, [R16+0x4] ;  /* 0x0000040010107983 */ /* 0x000f620000100800 */
[----:B------:R-:W-:-:S05]  /*02c0*/  UMOV UR4, URZ ;  /* 0x000000ff00047c82 */ /* 0x000fca0008000000 */
.L_x_6:
[----:B-----5:R-:W-:Y:S01]  /*02d0*/  SHF.R.U32.HI R21, RZ, UR4, R16 ;  /* 0x00000004ff157c19 */ /* 0x020fe20008011610 */
[----:B------:R-:W-:-:S03]  /*02e0*/  IMAD.SHL.U32 R14, R2, 0x20, RZ ;  /* 0x00000020020e7824 */ /* 0x000fc600078e00ff */
[----:B------:R-:W-:Y:S01]  /*02f0*/  LOP3.LUT R15, R21, 0x1, RZ, 0xc0, !PT ;  /* 0x00000001150f7812 */ /* 0x000fe200078ec0ff */
[----:B------:R-:W-:-:S03]  /*0300*/  VIADD R14, R14, UR4 ;  /* 0x000000040e0e7c36 */ /* 0x000fc60008000000 */
[----:B------:R-:W-:Y:S01]  /*0310*/  ISETP.NE.U32.AND P0, PT, R15, 0x1, PT ;  /* 0x000000010f00780c */ /* 0x000fe20003f05070 */
[----:B------:R-:W-:-:S03]  /*0320*/  IMAD R15, R14, 0x5, RZ ;  /* 0x000000050e0f7824 */ /* 0x000fc600078e02ff */
[----:B------:R-:W-:Y:S01]  /*0330*/  R2P PR, R21, 0x7e ;  /* 0x0000007e15007804 */ /* 0x000fe20000000000 */
[----:B------:R-:W-:-:S08]  /*0340*/  IMAD.WIDE.U32 R14, R15, 0x4, R10 ;  /* 0x000000040f0e7825 */ /* 0x000fd000078e000a */
[----:B------:R-:W2:Y:S04]  /*0350*/  @!P0 LDG.E R20, desc[UR6][R14.64+0x10] ;  /* 0x000010060e148981 */ /* 0x000ea8000c1e1900 */
[----:B------:R-:W3:Y:S04]  /*0360*/  @P1 LDG.E R22, desc[UR6][R14.64+0x24] ;  /* 0x000024060e161981 */ /* 0x000ee8000c1e1900 */
[----:B------:R-:W4:Y:S04]  /*0370*/  @P2 LDG.E R24, desc[UR6][R14.64+0x38] ;  /* 0x000038060e182981 */ /* 0x000f28000c1e1900 */
[----:B------:R-:W4:Y:S04]  /*0380*/  @P3 LDG.E R26, desc[UR6][R14.64+0x4c] ;  /* 0x00004c060e1a3981 */ /* 0x000f28000c1e1900 */
[----:B------:R-:W4:Y:S04]  /*0390*/  @P4 LDG.E R28, desc[UR6][R14.64+0x60] ;  /* 0x000060060e1c4981 */ /* 0x000f28000c1e1900 */
[----:B------:R-:W4:Y:S04]  /*03a0*/  @!P0 LDG.E R18, desc[UR6][R14.64] ;  /* 0x000000060e128981 */ /* 0x000f28000c1e1900 */
[----:B------:R-:W4:Y:S04]  /*03b0*/  @!P0 LDG.E R17, desc[UR6][R14.64+0x4] ;  /* 0x000004060e118981 */ /* 0x000f28000c1e1900 */
[----:B------:R-:W4:Y:S04]  /*03c0*/  @P5 LDG.E R19, desc[UR6][R14.64+0x74] ;  /* 0x000074060e135981 */ /* 0x000f28000c1e1900 */
[----:B------:R-:W4:Y:S04]  /*03d0*/  @P1 LDG.E R23, desc[UR6][R14.64+0x20] ;  /* 0x000020060e171981 */ /* 0x000f28000c1e1900 */
[----:B------:R-:W4:Y:S01]  /*03e0*/  @P3 LDG.E R25, desc[UR6][R14.64+0x48] ;  /* 0x000048060e193981 */ /* 0x000f22000c1e1900 */
[----:B--2---:R-:W-:-:S03]  /*03f0*/  @!P0 LOP3.LUT R5, R5, R20, RZ, 0x3c, !PT ;  /* 0x0000001405058212 */ /* 0x004fc600078e3cff */
[----:B------:R-:W2:Y:S01]  /*0400*/  @P1 LDG.E R20, desc[UR6][R14.64+0x14] ;  /* 0x000014060e141981 */ /* 0x000ea2000c1e1900 */
[----:B---3--:R-:W-:-:S03]  /*0410*/  @P1 LOP3.LUT R5, R5, R22, RZ, 0x3c, !PT ;  /* 0x0000001605051212 */ /* 0x008fc600078e3cff */
[----:B------:R-:W3:Y:S01]  /*0420*/  @P1 LDG.E R22, desc[UR6][R14.64+0x1c] ;  /* 0x00001c060e161981 */ /* 0x000ee2000c1e1900 */
[----:B----4-:R-:W-:-:S03]  /*0430*/  @P2 LOP3.LUT R5, R5, R24, RZ, 0x3c, !PT ;  /* 0x0000001805052212 */ /* 0x010fc600078e3cff */
[----:B------:R-:W4:Y:S01]  /*0440*/  @P2 LDG.E R24, desc[UR6][R14.64+0x28] ;  /* 0x000028060e182981 */ /* 0x000f22000c1e1900 */
[----:B------:R-:W-:-:S03]  /*0450*/  @P3 LOP3.LUT R5, R5, R26, RZ, 0x3c, !PT ;  /* 0x0000001a05053212 */ /* 0x000fc600078e3cff */
[----:B------:R-:W3:Y:S01]  /*0460*/  @P6 LDG.E R26, desc[UR6][R14.64+0x88] ;  /* 0x000088060e1a6981 */ /* 0x000ee2000c1e1900 */
[----:B------:R-:W-:Y:S02]  /*0470*/  @P4 LOP3.LUT R5, R5, R28, RZ, 0x3c, !PT ;  /* 0x0000001c05054212 */ /* 0x000fe400078e3cff */
[----:B------:R-:W-:Y:S02]  /*0480*/  @!P0 LOP3.LUT R3, R3, R18, RZ, 0x3c, !PT ;  /* 0x0000001203038212 */ /* 0x000fe400078e3cff */
[----:B------:R-:W3:Y:S01]  /*0490*/  @!P0 LDG.E R18, desc[UR6][R14.64+0x8] ;  /* 0x000008060e128981 */ /* 0x000ee2000c1e1900 */
[----:B------:R-:W-:-:S03]  /*04a0*/  @!P0 LOP3.LUT R6, R6, R17, RZ, 0x3c, !PT ;  /* 0x0000001106068212 */ /* 0x000fc600078e3cff */
[----:B------:R-:W3:Y:S01]  /*04b0*/  @!P0 LDG.E R17, desc[UR6][R14.64+0xc] ;  /* 0x00000c060e118981 */ /* 0x000ee2000c1e1900 */
[----:B------:R-:W-:-:S03]  /*04c0*/  @P5 LOP3.LUT R5, R5, R19, RZ, 0x3c, !PT ;  /* 0x0000001305055212 */ /* 0x000fc600078e3cff */
[----:B------:R-:W3:Y:S01]  /*04d0*/  @P1 LDG.E R19, desc[UR6][R14.64+0x18] ;  /* 0x000018060e131981 */ /* 0x000ee2000c1e1900 */
[----:B--2---:R-:W-:-:S03]  /*04e0*/  @P1 LOP3.LUT R3, R3, R20, RZ, 0x3c, !PT ;  /* 0x0000001403031212 */ /* 0x004fc600078e3cff */
[----:B------:R-:W2:Y:S01]  /*04f0*/  @P3 LDG.E R20, desc[UR6][R14.64+0x3c] ;  /* 0x00003c060e143981 */ /* 0x000ea2000c1e1900 */
[----:B----4-:R-:W-:-:S03]  /*0500*/  @P2 LOP3.LUT R3, R3, R24, RZ, 0x3c, !PT ;  /* 0x0000001803032212 */ /* 0x010fc600078e3cff */
[----:B------:R-:W4:Y:S01]  /*0510*/  @P4 LDG.E R24, desc[UR6][R14.64+0x50] ;  /* 0x000050060e184981 */ /* 0x000f22000c1e1900 */
[----:B---3--:R-:W-:-:S03]  /*0520*/  @!P0 LOP3.LUT R7, R7, R18, RZ, 0x3c, !PT ;  /* 0x0000001207078212 */ /* 0x008fc600078e3cff */
[----:B------:R-:W3:Y:S01]  /*0530*/  @P2 LDG.E R18, desc[UR6][R14.64+0x30] ;  /* 0x000030060e122981 */ /* 0x000ee2000c1e1900 */
[----:B------:R-:W-:-:S03]  /*0540*/  @!P0 LOP3.LUT R4, R4, R17, RZ, 0x3c, !PT ;  /* 0x0000001104048212 */ /* 0x000fc600078e3cff */
[----:B------:R-:W3:Y:S01]  /*0550*/  @P2 LDG.E R17, desc[UR6][R14.64+0x2c] ;  /* 0x00002c060e112981 */ /* 0x000ee2000c1e1900 */
[----:B------:R-:W-:-:S03]  /*0560*/  @P1 LOP3.LUT R6, R6, R19, RZ, 0x3c, !PT ;  /* 0x0000001306061212 */ /* 0x000fc600078e3cff */
[----:B------:R-:W3:Y:S01]  /*0570*/  @P2 LDG.E R19, desc[UR6][R14.64+0x34] ;  /* 0x000034060e132981 */ /* 0x000ee2000c1e1900 */
[----:B------:R-:W-:Y:S02]  /*0580*/  @P1 LOP3.LUT R7, R7, R22, RZ, 0x3c, !PT ;  /* 0x0000001607071212 */ /* 0x000fe400078e3cff */
[----:B------:R-:W-:Y:S01]  /*0590*/  @P1 LOP3.LUT R4, R4, R23, RZ, 0x3c, !PT ;  /* 0x0000001704041212 */ /* 0x000fe200078e3cff */
[----:B------:R-:W3:Y:S04]  /*05a0*/  @P3 LDG.E R22, desc[UR6][R14.64+0x44] ;  /* 0x000044060e163981 */ /* 0x000ee8000c1e1900 */
[----:B------:R-:W3:Y:S01]  /*05b0*/  @P3 LDG.E R23, desc[UR6][R14.64+0x40] ;  /* 0x000040060e173981 */ /* 0x000ee2000c1e1900 */
[----:B--2---:R-:W-:-:S03]  /*05c0*/  @P3 LOP3.LUT R3, R3, R20, RZ, 0x3c, !PT ;  /* 0x0000001403033212 */ /* 0x004fc600078e3cff */
[----:B------:R-:W2:Y:S01]  /*05d0*/  @P5 LDG.E R20, desc[UR6][R14.64+0x64] ;  /* 0x000064060e145981 */ /* 0x000ea2000c1e1900 */
[----:B----4-:R-:W-:-:S03]  /*05e0*/  @P4 LOP3.LUT R3, R3, R24, RZ, 0x3c, !PT ;  /* 0x0000001803034212 */ /* 0x010fc600078e3cff */
[----:B------:R-:W4:Y:S01]  /*05f0*/  @P6 LDG.E R24, desc[UR6][R14.64+0x78] ;  /* 0x000078060e186981 */ /* 0x000f22000c1e1900 */
[----:B---3--:R-:W-:-:S03]  /*0600*/  @P2 LOP3.LUT R7, R7, R18, RZ, 0x3c, !PT ;  /* 0x0000001207072212 */ /* 0x008fc600078e3cff */
[----:B------:R-:W3:Y:S01]  /*0610*/  @P4 LDG.E R18, desc[UR6][R14.64+0x58] ;  /* 0x000058060e124981 */ /* 0x000ee2000c1e1900 */
[----:B------:R-:W-:-:S03]  /*0620*/  @P2 LOP3.LUT R6, R6, R17, RZ, 0x3c, !PT ;  /* 0x0000001106062212 */ /* 0x000fc600078e3cff */
[----:B------:R-:W3:Y:S01]  /*0630*/  @P4 LDG.E R17, desc[UR6][R14.64+0x54] ;  /* 0x000054060e114981 */ /* 0x000ee2000c1e1900 */
[----:B------:R-:W-:-:S03]  /*0640*/  @P2 LOP3.LUT R4, R4, R19, RZ, 0x3c, !PT ;  /* 0x0000001304042212 */ /* 0x000fc600078e3cff */
[----:B------:R-:W3:Y:S01]  /*0650*/  @P4 LDG.E R19, desc[UR6][R14.64+0x5c] ;  /* 0x00005c060e134981 */ /* 0x000ee2000c1e1900 */
[----:B------:R-:W-:Y:S02]  /*0660*/  @P3 LOP3.LUT R7, R7, R22, RZ, 0x3c, !PT ;  /* 0x0000001607073212 */ /* 0x000fe400078e3cff */
[----:B------:R-:W-:Y:S01]  /*0670*/  @P3 LOP3.LUT R4, R4, R25, RZ, 0x3c, !PT ;  /* 0x0000001904043212 */ /* 0x000fe200078e3cff */
[----:B------:R-:W3:Y:S01]  /*0680*/  @P5 LDG.E R22, desc[UR6][R14.64+0x6c] ;  /* 0x00006c060e165981 */ /* 0x000ee2000c1e1900 */
[----:B------:R-:W-:-:S03]  /*0690*/  @P3 LOP3.LUT R6, R6, R23, RZ, 0x3c, !PT ;  /* 0x0000001706063212 */ /* 0x000fc600078e3cff */
[----:B------:R-:W3:Y:S04]  /*06a0*/  @P5 LDG.E R23, desc[UR6][R14.64+0x68] ;  /* 0x000068060e175981 */ /* 0x000ee8000c1e1900 */
[----:B------:R-:W3:Y:S01]  /*06b0*/  @P5 LDG.E R25, desc[UR6][R14.64+0x70] ;  /* 0x000070060e195981 */ /* 0x000ee2000c1e1900 */
[----:B------:R-:W-:Y:S02]  /*06c0*/  LOP3.LUT P0, RZ, R21, 0x80, RZ, 0xc0, !PT ;  /* 0x0000008015ff7812 */ /* 0x000fe4000780c0ff */
[----:B--2---:R-:W-:-:S11]  /*06d0*/  @P5 LOP3.LUT R3, R3, R20, RZ, 0x3c, !PT ;  /* 0x0000001403035212 */ /* 0x004fd600078e3cff */
        /* <DEDUP_REMOVED lines=15> */
[----:B------:R-:W-:Y:S02]  /*07d0*/  @P6 LOP3.LUT R5, R5, R26, RZ, 0x3c, !PT ;  /* 0x0000001a05056212 */ /* 0x000fe400078e3cff */
[----:B--2---:R-:W-:Y:S02]  /*07e0*/  @P0 LOP3.LUT R3, R3, R20, RZ, 0x3c, !PT ;  /* 0x0000001403030212 */ /* 0x004fe400078e3cff */
[----:B----4-:R-:W-:Y:S02]  /*07f0*/  @P0 LOP3.LUT R5, R5, R24, RZ, 0x3c, !PT ;  /* 0x0000001805050212 */ /* 0x010fe400078e3cff */
[----:B---3--:R-:W-:Y:S02]  /*0800*/  @P6 LOP3.LUT R7, R7, R18, RZ, 0x3c, !PT ;  /* 0x0000001207076212 */ /* 0x008fe400078e3cff */
[----:B------:R-:W-:Y:S02]  /*0810*/  @P6 LOP3.LUT R6, R6, R17, RZ, 0x3c, !PT ;  /* 0x0000001106066212 */ /* 0x000fe400078e3cff */
[----:B------:R-:W-:-:S02]  /*0820*/  @P6 LOP3.LUT R4, R4, R19, RZ, 0x3c, !PT ;  /* 0x0000001304046212 */ /* 0x000fc400078e3cff */
[----:B------:R-:W-:Y:S02]  /*0830*/  @P0 LOP3.LUT R7, R7, R22, RZ, 0x3c, !PT ;  /* 0x0000001607070212 */ /* 0x000fe400078e3cff */
[----:B------:R-:W-:Y:S02]  /*0840*/  @P0 LOP3.LUT R6, R6, R23, RZ, 0x3c, !PT ;  /* 0x0000001706060212 */ /* 0x000fe400078e3cff */
[----:B------:R-:W-:Y:S02]  /*0850*/  @P0 LOP3.LUT R4, R4, R25, RZ, 0x3c, !PT ;  /* 0x0000001904040212 */ /* 0x000fe400078e3cff */
[----:B------:R-:W-:-:S13]  /*0860*/  R2P PR, R21.B1, 0x7f ;  /* 0x0000007f15007804 */ /* 0x000fda0000001000 */
[----:B------:R-:W2:Y:S04]  /*0870*/  @P0 LDG.E R18, desc[UR6][R14.64+0xa0] ;  /* 0x0000a0060e120981 */ /* 0x000ea8000c1e1900 */
[----:B------:R-:W3:Y:S04]  /*0880*/  @P0 LDG.E R17, desc[UR6][R14.64+0xa4] ;  /* 0x0000a4060e110981 */ /* 0x000ee8000c1e1900 */
[----:B------:R-:W4:Y:S04]  /*0890*/  @P0 LDG.E R20, desc[UR6][R14.64+0xa8] ;  /* 0x0000a8060e140981 */ /* 0x000f28000c1e1900 */
[----:B------:R-:W4:Y:S04]  /*08a0*/  @P0 LDG.E R19, desc[UR6][R14.64+0xac] ;  /* 0x0000ac060e130981 */ /* 0x000f28000c1e1900 */
[----:B------:R-:W4:Y:S04]  /*08b0*/  @P0 LDG.E R22, desc[UR6][R14.64+0xb0] ;  /* 0x0000b0060e160981 */ /* 0x000f28000c1e1900 */
[----:B------:R-:W4:Y:S04]  /*08c0*/  @P1 LDG.E R24, desc[UR6][R14.64+0xb4] ;  /* 0x0000b4060e181981 */ /* 0x000f28000c1e1900 */
[----:B------:R-:W4:Y:S04]  /*08d0*/  @P1 LDG.E R26, desc[UR6][R14.64+0xbc] ;  /* 0x0000bc060e1a1981 */ /* 0x000f28000c1e1900 */
[----:B------:R-:W4:Y:S04]  /*08e0*/  @P1 LDG.E R23, desc[UR6][R14.64+0xb8] ;  /* 0x0000b8060e171981 */ /* 0x000f28000c1e1900 */
[----:B------:R-:W4:Y:S04]  /*08f0*/  @P1 LDG.E R28, desc[UR6][R14.64+0xc4] ;  /* 0x0000c4060e1c1981 */ /* 0x000f28000c1e1900 */
[----:B------:R-:W4:Y:S01]  /*0900*/  @P1 LDG.E R25, desc[UR6][R14.64+0xc0] ;  /* 0x0000c0060e191981 */ /* 0x000f22000c1e1900 */
[----:B--2---:R-:W-:-:S03]  /*0910*/  @P0 LOP3.LUT R3, R3, R18, RZ, 0x3c, !PT ;  /* 0x0000001203030212 */ /* 0x004fc600078e3cff */
[----:B------:R-:W2:Y:S01]  /*0920*/  @P2 LDG.E R18, desc[UR6][R14.64+0xc8] ;  /* 0x0000c8060e122981 */ /* 0x000ea2000c1e1900 */
[----:B---3--:R-:W-:-:S03]  /*0930*/  @P0 LOP3.LUT R6, R6, R17, RZ, 0x3c, !PT ;  /* 0x0000001106060212 */ /* 0x008fc600078e3cff */
[----:B------:R-:W3:Y:S01]  /*0940*/  @P2 LDG.E R17, desc[UR6][R14.64+0xcc] ;  /* 0x0000cc060e112981 */ /* 0x000ee2000c1e1900 */
[----:B----4-:R-:W-:-:S03]  /*0950*/  @P0 LOP3.LUT R7, R7, R20, RZ, 0x3c, !PT ;  /* 0x0000001407070212 */ /* 0x010fc600078e3cff */
[----:B------:R-:W4:Y:S01]  /*0960*/  @P3 LDG.E R20, desc[UR6][R14.64+0xec] ;  /* 0x0000ec060e143981 */ /* 0x000f22000c1e1900 */
[----:B------:R-:W-:-:S03]  /*0970*/  @P0 LOP3.LUT R4, R4, R19, RZ, 0x3c, !PT ;  /* 0x0000001304040212 */ /* 0x000fc600078e3cff */
[----:B------:R-:W4:Y:S01]  /*0980*/  @P2 LDG.E R19, desc[UR6][R14.64+0xd4] ;  /* 0x0000d4060e132981 */ /* 0x000f22000c1e1900 */
[----:B------:R-:W-:Y:S02]  /*0990*/  @P0 LOP3.LUT R5, R5, R22, RZ, 0x3c, !PT ;  /* 0x0000001605050212 */ /* 0x000fe400078e3cff */
[----:B------:R-:W-:Y:S01]  /*09a0*/  LOP3.LUT P0, RZ, R21, 0x8000, RZ, 0xc0, !PT ;  /* 0x0000800015ff7812 */ /* 0x000fe2000780c0ff */
[----:B------:R-:W4:Y:S01]  /*09b0*/  @P2 LDG.E R22, desc[UR6][R14.64+0xd0] ;  /* 0x0000d0060e162981 */ /* 0x000f22000c1e1900 */
[----:B------:R-:W-:-:S03]  /*09c0*/  @P1 LOP3.LUT R3, R3, R24, RZ, 0x3c, !PT ;  /* 0x0000001803031212 */ /* 0x000fc600078e3cff */
[----:B------:R-:W4:Y:S01]  /*09d0*/  @P3 LDG.E R21, desc[UR6][R14.64+0xe0] ;  /* 0x0000e0060e153981 */ /* 0x000f22000c1e1900 */
[----:B------:R-:W-:-:S03]  /*09e0*/  @P1 LOP3.LUT R7, R7, R26, RZ, 0x3c, !PT ;  /* 0x0000001a07071212 */ /* 0x000fc600078e3cff */
[----:B------:R-:W4:Y:S01]  /*09f0*/  @P2 LDG.E R24, desc[UR6][R14.64+0xd8] ;  /* 0x0000d8060e182981 */ /* 0x000f22000c1e1900 */
[----:B------:R-:W-:-:S03]  /*0a00*/  @P1 LOP3.LUT R6, R6, R23, RZ, 0x3c, !PT ;  /* 0x0000001706061212 */ /* 0x000fc600078e3cff */
[----:B------:R-:W4:Y:S01]  /*0a10*/  @P3 LDG.E R26, desc[UR6][R14.64+0xdc] ;  /* 0x0000dc060e1a3981 */ /* 0x000f22000c1e1900 */
[----:B------:R-:W-:-:S03]  /*0a20*/  @P1 LOP3.LUT R5, R5, R28, RZ, 0x3c, !PT ;  /* 0x0000001c05051212 */ /* 0x000fc600078e3cff */
[----:B------:R-:W4:Y:S04]  /*0a30*/  @P3 LDG.E R28, desc[UR6][R14.64+0xe4] ;  /* 0x0000e4060e1c3981 */ /* 0x000f28000c1e1900 */
[----:B------:R-:W4:Y:S01]  /*0a40*/  @P3 LDG.E R23, desc[UR6][R14.64+0xe8] ;  /* 0x0000e8060e173981 */ /* 0x000f22000c1e1900 */
[----:B--2---:R-:W-:-:S03]  /*0a50*/  @P2 LOP3.LUT R3, R3, R18, RZ, 0x3c, !PT ;  /* 0x0000001203032212 */ /* 0x004fc600078e3cff */
[----:B------:R-:W2:Y:S01]  /*0a60*/  @P4 LDG.E R18, desc[UR6][R14.64+0xf0] ;  /* 0x0000f0060e124981 */ /* 0x000ea2000c1e1900 */
[----:B---3--:R-:W-:Y:S02]  /*0a70*/  @P2 LOP3.LUT R6, R6, R17, RZ, 0x3c, !PT ;  /* 0x0000001106062212 */ /* 0x008fe400078e3cff */
[----:B------:R-:W-:Y:S01]  /*0a80*/  @P1 LOP3.LUT R4, R4, R25, RZ, 0x3c, !PT ;  /* 0x0000001904041212 */ /* 0x000fe200078e3cff */
[----:B------:R-:W3:Y:S03]  /*0a90*/  @P5 LDG.E R17, desc[UR6][R14.64+0x110] ;  /* 0x000110060e115981 */ /* 0x000ee6000c1e1900 */
[----:B----4-:R-:W-:Y:S02]  /*0aa0*/  @P2 LOP3.LUT R4, R4, R19, RZ, 0x3c, !PT ;  /* 0x0000001304042212 */ /* 0x010fe400078e3cff */
[----:B------:R-:W4:Y:S01]  /*0ab0*/  @P4 LDG.E R19, desc[UR6][R14.64+0xf4] ;  /* 0x0000f4060e134981 */ /* 0x000f22000c1e1900 */
        /* <DEDUP_REMOVED lines=12> */
[----:B--2---:R-:W-:-:S03]  /*0b80*/  @P4 LOP3.LUT R3, R3, R18, RZ, 0x3c, !PT ;  /* 0x0000001203034212 */ /* 0x004fc600078e3cff */
[----:B------:R-:W2:Y:S01]  /*0b90*/  @P5 LDG.E R18, desc[UR6][R14.64+0x114] ;  /* 0x000114060e125981 */ /* 0x000ea2000c1e1900 */
[----:B------:R-:W-:-:S03]  /*0ba0*/  @P3 LOP3.LUT R5, R5, R20, RZ, 0x3c, !PT ;  /* 0x0000001405053212 */ /* 0x000fc600078e3cff */
[----:B------:R-:W2:Y:S01]  /*0bb0*/  @P6 LDG.E R20, desc[UR6][R14.64+0x118] ;  /* 0x000118060e146981 */ /* 0x000ea2000c1e1900 */
[----:B----4-:R-:W-:-:S03]  /*0bc0*/  @P4 LOP3.LUT R6, R6, R19, RZ, 0x3c, !PT ;  /* 0x0000001306064212 */ /* 0x010fc600078e3cff */
[----:B------:R-:W4:Y:S01]  /*0bd0*/  @P6 LDG.E R19, desc[UR6][R14.64+0x11c] ;  /* 0x00011c060e136981 */ /* 0x000f22000c1e1900 */
[----:B---3--:R-:W-:-:S03]  /*0be0*/  @P4 LOP3.LUT R7, R7, R22, RZ, 0x3c, !PT ;  /* 0x0000001607074212 */ /* 0x008fc600078e3cff */
[----:B------:R-:W3:Y:S01]  /*0bf0*/  @P6 LDG.E R22, desc[UR6][R14.64+0x120] ;  /* 0x000120060e166981 */ /* 0x000ee2000c1e1900 */
[----:B------:R-:W-:-:S03]  /*0c00*/  @P4 LOP3.LUT R4, R4, R21, RZ, 0x3c, !PT ;  /* 0x0000001504044212 */ /* 0x000fc600078e3cff */
[----:B------:R-:W3:Y:S01]  /*0c10*/  @P0 LDG.E R21, desc[UR6][R14.64+0x130] ;  /* 0x000130060e150981 */ /* 0x000ee2000c1e1900 */
[----:B------:R-:W-:Y:S02]  /*0c20*/  @P4 LOP3.LUT R5, R5, R24, RZ, 0x3c, !PT ;  /* 0x0000001805054212 */ /* 0x000fe400078e3cff */
[----:B------:R-:W-:Y:S01]  /*0c30*/  @P5 LOP3.LUT R4, R4, R17, RZ, 0x3c, !PT ;  /* 0x0000001104045212 */ /* 0x000fe200078e3cff */
[----:B------:R-:W3:Y:S01]  /*0c40*/  @P6 LDG.E R24, desc[UR6][R14.64+0x128] ;  /* 0x000128060e186981 */ /* 0x000ee2000c1e1900 */
[----:B------:R-:W-:-:S03]  /*0c50*/  @P5 LOP3.LUT R3, R3, R26, RZ, 0x3c, !PT ;  /* 0x0000001a03035212 */ /* 0x000fc600078e3cff */
[----:B------:R-:W3:Y:S01]  /*0c60*/  @P6 LDG.E R17, desc[UR6][R14.64+0x124] ;  /* 0x000124060e116981 */ /* 0x000ee2000c1e1900 */
[----:B------:R-:W-:-:S03]  /*0c70*/  @P5 LOP3.LUT R7, R7, R28, RZ, 0x3c, !PT ;  /* 0x0000001c07075212 */ /* 0x000fc600078e3cff */
[----:B------:R-:W3:Y:S01]  /*0c80*/  @P0 LDG.E R26, desc[UR6][R14.64+0x12c] ;  /* 0x00012c060e1a0981 */ /* 0x000ee2000c1e1900 */
[----:B------:R-:W-:-:S03]  /*0c90*/  @P5 LOP3.LUT R6, R6, R23, RZ, 0x3c, !PT ;  /* 0x0000001706065212 */ /* 0x000fc600078e3cff */
[----:B------:R-:W3:Y:S04]  /*0ca0*/  @P0 LDG.E R28, desc[UR6][R14.64+0x13c] ;  /* 0x00013c060e1c0981 */ /* 0x000ee8000c1e1900 */
[----:B------:R-:W3:Y:S01]  /*0cb0*/  @P0 LDG.E R23, desc[UR6][R14.64+0x138] ;  /* 0x000138060e170981 */ /* 0x000ee2000c1e1900 */
[----:B--2---:R-:W-:-:S03]  /*0cc0*/  @P5 LOP3.LUT R5, R5, R18, RZ, 0x3c, !PT ;  /* 0x0000001205055212 */ /* 0x004fc600078e3cff */
[----:B------:R-:W2:Y:S01]  /*0cd0*/  @P0 LDG.E R18, desc[UR6][R14.64+0x134] ;  /* 0x000134060e120981 */ /* 0x000ea2000c1e1900 */
[----:B------:R-:W-:-:S04]  /*0ce0*/  UIADD3 UR4, UPT, UPT, UR4, 0x10, URZ ;  /* 0x0000001004047890 */ /* 0x000fc8000fffe0ff */
[----:B------:R-:W-:Y:S01]  /*0cf0*/  UISETP.NE.AND UP0, UPT, UR4, 0x20, UPT ;  /* 0x000000200400788c */ /* 0x000fe2000bf05270 */
[----:B------:R-:W-:Y:S02]  /*0d00*/  @P6 LOP3.LUT R3, R3, R20, RZ, 0x3c, !PT ;  /* 0x0000001403036212 */ /* 0x000fe400078e3cff */
[----:B----4-:R-:W-:Y:S02]  /*0d10*/  @P6 LOP3.LUT R6, R6, R19, RZ, 0x3c, !PT ;  /* 0x0000001306066212 */ /* 0x010fe400078e3cff */
[----:B---3--:R-:W-:Y:S02]  /*0d20*/  @P6 LOP3.LUT R7, R7, R22, RZ, 0x3c, !PT ;  /* 0x0000001607076212 */ /* 0x008fe400078e3cff */
[----:B------:R-:W-:Y:S02]  /*0d30*/  @P0 LOP3.LUT R6, R6, R21, RZ, 0x3c, !PT ;  /* 0x0000001506060212 */ /* 0x000fe400078e3cff */
[----:B------:R-:W-:Y:S02]  /*0d40*/  @P6 LOP3.LUT R5, R5, R24, RZ, 0x3c, !PT ;  /* 0x0000001805056212 */ /* 0x000fe400078e3cff */
[----:B------:R-:W-:-:S02]  /*0d50*/  @P6 LOP3.LUT R4, R4, R17, RZ, 0x3c, !PT ;  /* 0x0000001104046212 */ /* 0x000fc400078e3cff */
[----:B------:R-:W-:Y:S02]  /*0d60*/  @P0 LOP3.LUT R3, R3, R26, RZ, 0x3c, !PT ;  /* 0x0000001a03030212 */ /* 0x000fe400078e3cff */
[----:B------:R-:W-:Y:S02]  /*0d70*/  @P0 LOP3.LUT R5, R5, R28, RZ, 0x3c, !PT ;  /* 0x0000001c05050212 */ /* 0x000fe400078e3cff */
[----:B------:R-:W-:Y:S02]  /*0d80*/  @P0 LOP3.LUT R4, R4, R23, RZ, 0x3c, !PT ;  /* 0x0000001704040212 */ /* 0x000fe400078e3cff */
[----:B--2---:R-:W-:Y:S01]  /*0d90*/  @P0 LOP3.LUT R7, R7, R18, RZ, 0x3c, !PT ;  /* 0x0000001207070212 */ /* 0x004fe200078e3cff */
[----:B------:R-:W-:Y:S06]  /*0da0*/  BRA.U UP0, `(.L_x_6) ;  /* 0xfffffff500487547 */ /* 0x000fec000b83ffff */
[----:B------:R-:W-:-:S05]  /*0db0*/  VIADD R2, R2, 0x1 ;  /* 0x0000000102027836 */ /* 0x000fca0000000000 */
[----:B------:R-:W-:-:S13]  /*0dc0*/  ISETP.NE.AND P0, PT, R2, 0x5, PT ;  /* 0x000000050200780c */ /* 0x000fda0003f05270 */
[----:B------:R-:W-:Y:S05]  /*0dd0*/  @P0 BRA `(.L_x_7) ;  /* 0xfffffff400300947 */ /* 0x000fea000383ffff */
[----:B------:R-:W-:Y:S01]  /*0de0*/  LOP3.LUT R2, R13, 0x3, RZ, 0xc0, !PT ;  /* 0x000000030d027812 */ /* 0x000fe200078ec0ff */
[----:B------:R0:W-:Y:S03]  /*0df0*/  STL.64 [R1+0x8], R6 ;  /* 0x0000080601007387 */ /* 0x0001e60000100a00 */
[----:B------:R-:W-:Y:S01]  /*0e00*/  ISETP.NE.U32.AND P0, PT, R2, 0x1, PT ;  /* 0x000000010200780c */ /* 0x000fe20003f05070 */
[----:B------:R0:W-:Y:S03]  /*0e10*/  STL.64 [R1+0x10], R4 ;  /* 0x0000100401007387 */ /* 0x0001e60000100a00 */
[----:B------:R-:W-:Y:S01]  /*0e20*/  ISETP.NE.AND.EX P0, PT, RZ, RZ, PT, P0 ;  /* 0x000000ffff00720c */ /* 0x000fe20003f05300 */
[----:B------:R0:W-:-:S12]  /*0e30*/  STL [R1+0x4], R3 ;  /* 0x0000040301007387 */ /* 0x0001d80000100800 */
[----:B0-----:R-:W-:Y:S05]  /*0e40*/  @!P0 BRA `(.L_x_5) ;  /* 0x0000001800008947 */ /* 0x001fea0003800000 */
[----:B------:R-:W-:Y:S01]  /*0e50*/  UMOV UR4, URZ ;  /* 0x000000ff00047c82 */ /* 0x000fe20008000000 */
[----:B------:R-:W-:Y:S01]  /*0e60*/  UMOV UR5, URZ ;  /* 0x000000ff00057c82 */ /* 0x000fe20008000000 */
[----:B------:R-:W-:Y:S01]  /*0e70*/  CS2R R2, SRZ ;  /* 0x0000000000027805 */ /* 0x000fe2000001ff00 */
[----:B------:R-:W-:Y:S02]  /*0e80*/  IMAD.MOV.U32 R4, RZ, RZ, RZ ;  /* 0x000000ffff047224 */ /* 0x000fe400078e00ff */
[----:B------:R-:W-:Y:S02]  /*0e90*/  IMAD.MOV.U32 R7, RZ, RZ, RZ ;  /* 0x000000ffff077224 */ /* 0x000fe400078e00ff */
[----:B------:R-:W-:Y:S02]  /*0ea0*/  IMAD.U32 R5, RZ, RZ, UR4 ;  /* 0x00000004ff057e24 */ /* 0x000fe4000f8e00ff */
[----:B------:R-:W-:-:S07]  /*0eb0*/  IMAD.U32 R6, RZ, RZ, UR5 ;  /* 0x00000005ff067e24 */ /* 0x000fce000f8e00ff */
.L_x_9:
[----:B------:R-:W-:-:S06]  /*0ec0*/  IMAD R16, R2, 0x4, R1 ;  /* 0x0000000402107824 */ /* 0x000fcc00078e0201 */
[----:B------:R-:W5:Y:S01]  /*0ed0*/  LDL R16, [R16+0x4] ;  /* 0x0000040010107983 */ /* 0x000f620000100800 */
[----:B------:R-:W-:-:S05]  /*0ee0*/  UMOV UR4, URZ ;  /* 0x000000ff00047c82 */ /* 0x000fca0008000000 */
.L_x_8:
        /* <DEDUP_REMOVED lines=178> */
[----:B------:R0:W-:Y:S03]  /*1a10*/  STL [R1+0x4], R3 ;  /* 0x0000040301007387 */ /* 0x0001e60000100800 */
[----:B------:R-:W-:Y:S01]  /*1a20*/  ISETP.NE.U32.AND P0, PT, R2, 0x3, PT ;  /* 0x000000030200780c */ /* 0x000fe20003f05070 */
[----:B------:R0:W-:Y:S03]  /*1a30*/  STL.64 [R1+0x8], R6 ;  /* 0x0000080601007387 */ /* 0x0001e60000100a00 */
[----:B------:R-:W-:Y:S01]  /*1a40*/  ISETP.NE.AND.EX P0, PT, RZ, RZ, PT, P0 ;  /* 0x000000ffff00720c */ /* 0x000fe20003f05300 */
[----:B------:R0:W-:-:S12]  /*1a50*/  STL.64 [R1+0x10], R4 ;  /* 0x0000100401007387 */ /* 0x0001d80000100a00 */
[----:B0-----:R-:W-:Y:S05]  /*1a60*/  @P0 BRA `(.L_x_5) ;  /* 0x0000000800f80947 */ /* 0x001fea0003800000 */
[----:B------:R-:W-:Y:S01]  /*1a70*/  UMOV UR4, URZ ;  /* 0x000000ff00047c82 */ /* 0x000fe20008000000 */
[----:B------:R-:W-:Y:S01]  /*1a80*/  UMOV UR5, URZ ;  /* 0x000000ff00057c82 */ /* 0x000fe20008000000 */
[----:B------:R-:W-:Y:S01]  /*1a90*/  CS2R R2, SRZ ;  /* 0x0000000000027805 */ /* 0x000fe2000001ff00 */
[----:B------:R-:W-:Y:S02]  /*1aa0*/  IMAD.MOV.U32 R4, RZ, RZ, RZ ;  /* 0x000000ffff047224 */ /* 0x000fe400078e00ff */
[----:B------:R-:W-:Y:S02]  /*1ab0*/  IMAD.MOV.U32 R7, RZ, RZ, RZ ;  /* 0x000000ffff077224 */ /* 0x000fe400078e00ff */
[----:B------:R-:W-:Y:S02]  /*1ac0*/  IMAD.U32 R5, RZ, RZ, UR4 ;  /* 0x00000004ff057e24 */ /* 0x000fe4000f8e00ff */
[----:B------:R-:W-:-:S07]  /*1ad0*/  IMAD.U32 R6, RZ, RZ, UR5 ;  /* 0x00000005ff067e24 */ /* 0x000fce000f8e00ff */
.L_x_11:
[----:B------:R-:W-:-:S06]  /*1ae0*/  IMAD R16, R2, 0x4, R1 ;  /* 0x0000000402107824 */ /* 0x000fcc00078e0201 */
[----:B------:R-:W5:Y:S01]  /*1af0*/  LDL R16, [R16+0x4] ;  /* 0x0000040010107983 */ /* 0x000f620000100800 */
[----:B------:R-:W-:-:S05]  /*1b00*/  UMOV UR4, URZ ;  /* 0x000000ff00047c82 */ /* 0x000fca0008000000 */
.L_x_10:
        /* <DEDUP_REMOVED lines=177> */
[----:B------:R0:W-:Y:S04]  /*2620*/  STL [R1+0x4], R3 ;  /* 0x0000040301007387 */ /* 0x0001e80000100800 */
[----:B------:R0:W-:Y:S04]  /*2630*/  STL.64 [R1+0x8], R6 ;  /* 0x0000080601007387 */ /* 0x0001e80000100a00 */
[----:B------:R0:W-:Y:S02]  /*2640*/  STL.64 [R1+0x10], R4 ;  /* 0x0000100401007387 */ /* 0x0001e40000100a00 */
.L_x_5:
[----:B------:R-:W-:Y:S05]  /*2650*/  BSYNC.RECONVERGENT B1 ;  /* 0x0000000000017941 */ /* 0x000fea0003800200 */
.L_x_4:
[C---:B------:R-:W-:Y:S01]  /*2660*/  ISETP.GT.U32.AND P0, PT, R13.reuse, 0x3, PT ;  /* 0x000000030d00780c */ /* 0x040fe20003f04070 */
[----:B------:R-:W-:Y:S01]  /*2670*/  VIADD R8, R8, 0x1 ;  /* 0x0000000108087836 */ /* 0x000fe20000000000 */
[--C-:B------:R-:W-:Y:S02]  /*2680*/  SHF.R.U64 R13, R13, 0x2, R12.reuse ;  /* 0x000000020d0d7819 */ /* 0x100fe4000000120c */
[----:B------:R-:W-:Y:S02]  /*2690*/  ISETP.GT.U32.AND.EX P0, PT, R12, RZ, PT, P0 ;  /* 0x000000ff0c00720c */ /* 0x000fe40003f04100 */
[----:B------:R-:W-:-:S11]  /*26a0*/  SHF.R.U32.HI R12, RZ, 0x2, R12 ;  /* 0x00000002ff0c7819 */ /* 0x000fd6000001160c */
[----:B------:R-:W-:Y:S05]  /*26b0*/  @P0 BRA `(.L_x_12) ;  /* 0xffffffd800d00947 */ /* 0x000fea000383ffff */
.L_x_3:
[----:B------:R-:W-:Y:S05]  /*26c0*/  BSYNC.RECONVERGENT B0 ;  /* 0x0000000000007941 */ /* 0x000fea0003800200 */
.L_x_2:
[----:B------:R-:W-:Y:S01]  /*26d0*/  SHF.R.U32.HI R2, RZ, 0x2, R3 ;  /* 0x00000002ff027819 */ /* 0x000fe20000011603 */
[----:B------:R-:W1:Y:S01]  /*26e0*/  LDC R8, c[0x0][0x38c] ;  /* 0x0000e300ff087b82 */ /* 0x000e620000000800 */
[----:B0-----:R-:W-:Y:S01]  /*26f0*/  SHF.R.U32.HI R7, RZ, 0x2, R6 ;  /* 0x00000002ff077819 */ /* 0x001fe20000011606 */
[----:B------:R-:W0:Y:S01]  /*2700*/  LDCU UR4, c[0x0][0x388] ;  /* 0x00007100ff0477ac */ /* 0x000e220008000800 */
[----:B------:R-:W-:Y:S01]  /*2710*/  LOP3.LUT R2, R2, R3, RZ, 0x3c, !PT ;  /* 0x0000000302027212 */ /* 0x000fe200078e3cff */
[----:B------:R-:W-:Y:S01]  /*2720*/  IMAD.SHL.U32 R3, R5, 0x10, RZ ;  /* 0x0000001005037824 */ /* 0x000fe200078e00ff */
[----:B------:R-:W-:-:S03]  /*2730*/  LOP3.LUT R7, R7, R6, RZ, 0x3c, !PT ;  /* 0x0000000607077212 */ /* 0x000fc600078e3cff */
[C---:B------:R-:W-:Y:S01]  /*2740*/  IMAD.SHL.U32 R4, R2.reuse, 0x2, RZ ;  /* 0x0000000202047824 */ /* 0x040fe200078e00ff */
[----:B------:R-:W2:Y:S04]  /*2750*/  LDC.64 R10, c[0x0][0x380] ;  /* 0x0000e000ff0a7b82 */ /* 0x000ea80000000a00 */
[----:B------:R-:W-:Y:S01]  /*2760*/  LOP3.LUT R4, R2, R4, R3, 0x96, !PT ;  /* 0x0000000402047212 */ /* 0x000fe200078e9603 */
[----:B------:R-:W-:-:S03]  /*2770*/  IMAD.SHL.U32 R3, R7, 0x2, RZ ;  /* 0x0000000207037824 */ /* 0x000fc600078e00ff */
[----:B------:R-:W-:Y:S01]  /*2780*/  LOP3.LUT R4, R4, R5, RZ, 0x3c, !PT ;  /* 0x0000000504047212 */ /* 0x000fe200078e3cff */
[----:B------:R-:W-:Y:S02]  /*2790*/  IMAD.MOV.U32 R5, RZ, RZ, 0x3ca00000 ;  /* 0x3ca00000ff057424 */ /* 0x000fe400078e00ff */
[----:B0-----:R-:W-:Y:S02]  /*27a0*/  IMAD R9, R0, UR4, R9 ;  /* 0x0000000400097c24 */ /* 0x001fe4000f8e0209 */
[----:B------:R-:W-:Y:S01]  /*27b0*/  IMAD.SHL.U32 R2, R4, 0x10, RZ ;  /* 0x0000001004027824 */ /* 0x000fe200078e00ff */
[----:B-1----:R-:W-:-:S04]  /*27c0*/  LOP3.LUT R8, R8, 0xaad26b49, RZ, 0x3c, !PT ;  /* 0xaad26b4908087812 */ /* 0x002fc800078e3cff */
[----:B------:R-:W-:Y:S01]  /*27d0*/  LOP3.LUT R3, R7, R3, R2, 0x96, !PT ;  /* 0x0000000307037212 */ /* 0x000fe200078e9602 */
[----:B------:R-:W-:-:S03]  /*27e0*/  IMAD R8, R8, 0x4182bed5, RZ ;  /* 0x4182bed508087824 */ /* 0x000fc600078e02ff */
[----:B------:R-:W-:Y:S02]  /*27f0*/  LOP3.LUT R3, R3, R4, RZ, 0x3c, !PT ;  /* 0x0000000403037212 */ /* 0x000fe400078e3cff */
[C---:B------:R-:W-:Y:S01]  /*2800*/  IADD3 R7, PT, PT, R8.reuse, -0x26039c23, R4 ;  /* 0xd9fc63dd08077810 */ /* 0x040fe20007ffe004 */
[----:B------:R-:W-:Y:S01]  /*2810*/  IMAD.MOV.U32 R4, RZ, RZ, 0x0 ;  /* 0x00000000ff047424 */ /* 0x000fe200078e00ff */
[----:B------:R-:W-:-:S05]  /*2820*/  IADD3 R3, PT, PT, R8, -0x25fe145e, R3 ;  /* 0xda01eba208037810 */ /* 0x000fca0007ffe003 */
[----:B------:R-:W-:-:S03]  /*2830*/  IMAD.WIDE.U32 R2, R3, 0x200000, RZ ;  /* 0x0020000003027825 */ /* 0x000fc600078e00ff */
[----:B------:R-:W-:Y:S01]  /*2840*/  LOP3.LUT R6, R2, R7, RZ, 0x3c, !PT ;  /* 0x0000000702067212 */ /* 0x000fe200078e3cff */
[----:B------:R-:W-:-:S04]  /*2850*/  IMAD.MOV.U32 R7, RZ, RZ, R3 ;  /* 0x000000ffff077224 */ /* 0x000fc800078e0003 */
[----:B------:R-:W0:Y:S02]  /*2860*/  I2F.F64.U64 R2, R6 ;  /* 0x0000000600027312 */ /* 0x000e240000301800 */
[----:B0-----:R-:W-:Y:S01]  /*2870*/  DFMA R2, R2, R4, 5.5511151231257827021e-17 ;  /* 0x3c9000000202742b */ /* 0x001fe20000000004 */
[----:B------:R-:W-:Y:S02]  /*2880*/  IMAD.MOV.U32 R4, RZ, RZ, -0x20000000 ;  /* 0xe0000000ff047424 */ /* 0x000fe400078e00ff */
[----:B------:R-:W-:-:S06]  /*2890*/  IMAD.MOV.U32 R5, RZ, RZ, 0x47efffff ;  /* 0x47efffffff057424 */ /* 0x000fcc00078e00ff */
[----:B------:R-:W-:Y:S01]  /*28a0*/  DFMA R2, R2, R4, 1.175494350822287508e-38 ;  /* 0x381000000202742b */ /* 0x000fe20000000004 */
[----:B--2---:R-:W-:-:S06]  /*28b0*/  IMAD.WIDE R4, R9, 0x8, R10 ;  /* 0x0000000809047825 */ /* 0x004fcc00078e020a */
[----:B------:R-:W-:Y:S01]  /*28c0*/  STG.E.64 desc[UR6][R4.64], R2 ;  /* 0x0000000204007986 */ /* 0x000fe2000c101b06 */
[----:B------:R-:W-:Y:S05]  /*28d0*/  EXIT ;  /* 0x000000000000794d */ /* 0x000fea0003800000 */
.L_x_13:
        /* <DEDUP_REMOVED lines=10> */
.L_x_15:


//--------------------- .nv.global.init           --------------------------
	.section	.nv.global.init,"aw",@progbits
	.align	4
.nv.global.init:
	.type		mrg32k3aM1SubSeq,@object
	.size		mrg32k3aM1SubSeq,(mrg32k3aM2SubSeq - mrg32k3aM1SubSeq)
mrg32k3aM1SubSeq:
        /*0000*/ 	.byte	0x0b, 0xcc, 0xee, 0x04, 0x73, 0x29, 0x8b, 0x6f, 0xf6, 0x53, 0x03, 0xf6, 0x23, 0xf6, 0xea, 0xda
        /* <DEDUP_REMOVED lines=125> */
	.type		mrg32k3aM2SubSeq,@object
	.size		mrg32k3aM2SubSeq,(mrg32k3aM1 - mrg32k3aM2SubSeq)
mrg32k3aM2SubSeq:
        /* <DEDUP_REMOVED lines=126> */
	.type		mrg32k3aM1,@object
	.size		mrg32k3aM1,(mrg32k3aM1Seq - mrg32k3aM1)
mrg32k3aM1:
        /* <DEDUP_REMOVED lines=144> */
	.type		mrg32k3aM1Seq,@object
	.size		mrg32k3aM1Seq,(mrg32k3aM2 - mrg32k3aM1Seq)
mrg32k3aM1Seq:
        /* <DEDUP_REMOVED lines=144> */
	.type		mrg32k3aM2,@object
	.size		mrg32k3aM2,(mrg32k3aM2Seq - mrg32k3aM2)
mrg32k3aM2:
        /* <DEDUP_REMOVED lines=144> */
	.type		mrg32k3aM2Seq,@object
	.size		mrg32k3aM2Seq,(precalc_xorwow_matrix - mrg32k3aM2Seq)
mrg32k3aM2Seq:
        /* <DEDUP_REMOVED lines=144> */
	.type		precalc_xorwow_matrix,@object
	.size		precalc_xorwow_matrix,(precalc_xorwow_offset_matrix - precalc_xorwow_matrix)
precalc_xorwow_matrix:
        /* <DEDUP_REMOVED lines=6400> */
	.type		precalc_xorwow_offset_matrix,@object
	.size		precalc_xorwow_offset_matrix,(.L_1 - precalc_xorwow_offset_matrix)
precalc_xorwow_offset_matrix:
        /* <DEDUP_REMOVED lines=6400> */
.L_1:


//--------------------- .nv.shared._Z8multiplyPdS_S_mmm --------------------------
	.section	.nv.shared._Z8multiplyPdS_S_mmm,"aw",@nobits
	.sectionflags	@""
	.align	8
.nv.shared._Z8multiplyPdS_S_mmm:
	.zero		17408


//--------------------- .nv.shared.reserved.0     --------------------------
	.section	.nv.shared.reserved.0,"aw",@nobits
	.weak		__nv_reservedSMEM_offset_0_alias
	.size		__nv_reservedSMEM_offset_0_alias, 0, 64
	.other		__nv_reservedSMEM_offset_0_alias,@"STO_CUDA_RESERVED_SHARED STV_DEFAULT"
__nv_reservedSMEM_offset_0_alias:
	.zero		0
	.zero		64


//--------------------- .nv.constant0._Z8multiplyPdS_S_mmm --------------------------
	.section	.nv.constant0._Z8multiplyPdS_S_mmm,"a",@progbits
	.sectionflags	@""
	.align	4
.nv.constant0._Z8multiplyPdS_S_mmm:
	.zero		944


//--------------------- .nv.constant0._Z4fillPdij --------------------------
	.section	.nv.constant0._Z4fillPdij,"a",@progbits
	.sectionflags	@""
	.align	4
.nv.constant0._Z4fillPdij:
	.zero		912


//--------------------- SYMBOLS --------------------------

	.type		.nv.reservedSmem.offset0,@object
	.size		.nv.reservedSmem.offset0,0x4
	.type		.nv.reservedSmem.cap,@object
	.size		.nv.reservedSmem.cap,0x4
